//
// Generated by NVIDIA NVVM Compiler
//
// Compiler Build ID: CL-36424714
// Cuda compilation tools, release 13.0, V13.0.88
// Based on NVVM 20.0.0
//

.version 9.0
.target sm_100
.address_size 64

	// .globl	_Z21mat_mult_tiled_kernelIdEvPT_S1_S1_iii
// _ZZ21mat_mult_tiled_kernelIdEvPT_S1_S1_iiiE8A_shared has been demoted
// _ZZ21mat_mult_tiled_kernelIdEvPT_S1_S1_iiiE8B_shared has been demoted

.visible .entry _Z21mat_mult_tiled_kernelIdEvPT_S1_S1_iii(
	.param .u64 .ptr .align 1 _Z21mat_mult_tiled_kernelIdEvPT_S1_S1_iii_param_0,
	.param .u64 .ptr .align 1 _Z21mat_mult_tiled_kernelIdEvPT_S1_S1_iii_param_1,
	.param .u64 .ptr .align 1 _Z21mat_mult_tiled_kernelIdEvPT_S1_S1_iii_param_2,
	.param .u32 _Z21mat_mult_tiled_kernelIdEvPT_S1_S1_iii_param_3,
	.param .u32 _Z21mat_mult_tiled_kernelIdEvPT_S1_S1_iii_param_4,
	.param .u32 _Z21mat_mult_tiled_kernelIdEvPT_S1_S1_iii_param_5
)
{
	.reg .pred 	%p<26>;
	.reg .b32 	%r<68>;
	.reg .b64 	%rd<22>;
	.reg .b64 	%fd<163>;
	// demoted variable
	.shared .align 8 .b8 _ZZ21mat_mult_tiled_kernelIdEvPT_S1_S1_iiiE8A_shared[2048];
	// demoted variable
	.shared .align 8 .b8 _ZZ21mat_mult_tiled_kernelIdEvPT_S1_S1_iiiE8B_shared[2048];
	ld.param.u64 	%rd4, [_Z21mat_mult_tiled_kernelIdEvPT_S1_S1_iii_param_0];
	ld.param.u64 	%rd5, [_Z21mat_mult_tiled_kernelIdEvPT_S1_S1_iii_param_1];
	ld.param.u32 	%r34, [_Z21mat_mult_tiled_kernelIdEvPT_S1_S1_iii_param_3];
	ld.param.u32 	%r35, [_Z21mat_mult_tiled_kernelIdEvPT_S1_S1_iii_param_4];
	ld.param.u32 	%r36, [_Z21mat_mult_tiled_kernelIdEvPT_S1_S1_iii_param_5];
	cvta.to.global.u64 	%rd1, %rd5;
	cvta.to.global.u64 	%rd2, %rd4;
	mov.u32 	%r1, %tid.x;
	mov.u32 	%r2, %tid.y;
	mov.u32 	%r37, %ctaid.y;
	shl.b32 	%r38, %r37, 4;
	add.s32 	%r3, %r38, %r2;
	mov.u32 	%r39, %ctaid.x;
	shl.b32 	%r4, %r39, 4;
	add.s32 	%r5, %r4, %r1;
	setp.lt.s32 	%p1, %r35, 1;
	mov.f64 	%fd162, 0d0000000000000000;
	@%p1 bra 	$L__BB0_19;
	mul.lo.s32 	%r6, %r35, %r3;
	shl.b32 	%r41, %r2, 7;
	mov.u32 	%r42, _ZZ21mat_mult_tiled_kernelIdEvPT_S1_S1_iiiE8A_shared;
	add.s32 	%r7, %r42, %r41;
	shl.b32 	%r43, %r1, 3;
	add.s32 	%r8, %r7, %r43;
	mov.u32 	%r44, _ZZ21mat_mult_tiled_kernelIdEvPT_S1_S1_iiiE8B_shared;
	add.s32 	%r10, %r44, %r43;
	add.s32 	%r9, %r10, %r41;
	add.s32 	%r11, %r35, -1;
	setp.lt.u32 	%p2, %r35, 17;
	mov.f64 	%fd162, 0d0000000000000000;
	mov.b32 	%r67, 0;
	@%p2 bra 	$L__BB0_13;
	shr.u32 	%r46, %r11, 4;
	add.s32 	%r47, %r46, 1;
	add.s32 	%r48, %r2, 16;
	mad.lo.s32 	%r49, %r36, %r48, %r1;
	add.s32 	%r64, %r49, %r4;
	mad.lo.s32 	%r50, %r2, %r36, %r1;
	add.s32 	%r63, %r50, %r4;
	add.s32 	%r62, %r1, %r6;
	and.b32  	%r51, %r47, 536870910;
	neg.s32 	%r60, %r51;
	mov.f64 	%fd162, 0d0000000000000000;
	mov.b32 	%r66, 16;
	mov.u32 	%r61, %r1;
	mov.u32 	%r65, %r2;
$L__BB0_3:
	setp.ge.s32 	%p3, %r3, %r34;
	setp.ge.s32 	%p4, %r61, %r35;
	or.pred  	%p5, %p3, %p4;
	@%p5 bra 	$L__BB0_5;
	mul.wide.s32 	%rd6, %r62, 8;
	add.s64 	%rd7, %rd2, %rd6;
	ld.global.f64 	%fd12, [%rd7];
	st.shared.f64 	[%r8], %fd12;
$L__BB0_5:
	setp.ge.s32 	%p6, %r5, %r36;
	setp.ge.s32 	%p7, %r65, %r35;
	or.pred  	%p8, %p6, %p7;
	@%p8 bra 	$L__BB0_7;
	mul.wide.s32 	%rd8, %r63, 8;
	add.s64 	%rd9, %rd1, %rd8;
	ld.global.f64 	%fd13, [%rd9];
	st.shared.f64 	[%r9], %fd13;
$L__BB0_7:
	bar.sync 	0;
	ld.shared.f64 	%fd14, [%r7];
	ld.shared.f64 	%fd15, [%r10];
	fma.rn.f64 	%fd16, %fd14, %fd15, %fd162;
	ld.shared.f64 	%fd17, [%r7+8];
	ld.shared.f64 	%fd18, [%r10+128];
	fma.rn.f64 	%fd19, %fd17, %fd18, %fd16;
	ld.shared.f64 	%fd20, [%r7+16];
	ld.shared.f64 	%fd21, [%r10+256];
	fma.rn.f64 	%fd22, %fd20, %fd21, %fd19;
	ld.shared.f64 	%fd23, [%r7+24];
	ld.shared.f64 	%fd24, [%r10+384];
	fma.rn.f64 	%fd25, %fd23, %fd24, %fd22;
	ld.shared.f64 	%fd26, [%r7+32];
	ld.shared.f64 	%fd27, [%r10+512];
	fma.rn.f64 	%fd28, %fd26, %fd27, %fd25;
	ld.shared.f64 	%fd29, [%r7+40];
	ld.shared.f64 	%fd30, [%r10+640];
	fma.rn.f64 	%fd31, %fd29, %fd30, %fd28;
	ld.shared.f64 	%fd32, [%r7+48];
	ld.shared.f64 	%fd33, [%r10+768];
	fma.rn.f64 	%fd34, %fd32, %fd33, %fd31;
	ld.shared.f64 	%fd35, [%r7+56];
	ld.shared.f64 	%fd36, [%r10+896];
	fma.rn.f64 	%fd37, %fd35, %fd36, %fd34;
	ld.shared.f64 	%fd38, [%r7+64];
	ld.shared.f64 	%fd39, [%r10+1024];
	fma.rn.f64 	%fd40, %fd38, %fd39, %fd37;
	ld.shared.f64 	%fd41, [%r7+72];
	ld.shared.f64 	%fd42, [%r10+1152];
	fma.rn.f64 	%fd43, %fd41, %fd42, %fd40;
	ld.shared.f64 	%fd44, [%r7+80];
	ld.shared.f64 	%fd45, [%r10+1280];
	fma.rn.f64 	%fd46, %fd44, %fd45, %fd43;
	ld.shared.f64 	%fd47, [%r7+88];
	ld.shared.f64 	%fd48, [%r10+1408];
	fma.rn.f64 	%fd49, %fd47, %fd48, %fd46;
	ld.shared.f64 	%fd50, [%r7+96];
	ld.shared.f64 	%fd51, [%r10+1536];
	fma.rn.f64 	%fd52, %fd50, %fd51, %fd49;
	ld.shared.f64 	%fd53, [%r7+104];
	ld.shared.f64 	%fd54, [%r10+1664];
	fma.rn.f64 	%fd55, %fd53, %fd54, %fd52;
	ld.shared.f64 	%fd56, [%r7+112];
	ld.shared.f64 	%fd57, [%r10+1792];
	fma.rn.f64 	%fd58, %fd56, %fd57, %fd55;
	ld.shared.f64 	%fd59, [%r7+120];
	ld.shared.f64 	%fd60, [%r10+1920];
	fma.rn.f64 	%fd2, %fd59, %fd60, %fd58;
	bar.sync 	0;
	add.s32 	%r52, %r61, 16;
	setp.ge.s32 	%p10, %r52, %r35;
	or.pred  	%p11, %p3, %p10;
	@%p11 bra 	$L__BB0_9;
	mul.wide.s32 	%rd10, %r62, 8;
	add.s64 	%rd11, %rd2, %rd10;
	ld.global.f64 	%fd61, [%rd11+128];
	st.shared.f64 	[%r8], %fd61;
$L__BB0_9:
	add.s32 	%r53, %r65, 16;
	setp.ge.s32 	%p13, %r53, %r35;
	or.pred  	%p14, %p6, %p13;
	@%p14 bra 	$L__BB0_11;
	mul.wide.s32 	%rd12, %r64, 8;
	add.s64 	%rd13, %rd1, %rd12;
	ld.global.f64 	%fd62, [%rd13];
	st.shared.f64 	[%r9], %fd62;
$L__BB0_11:
	bar.sync 	0;
	ld.shared.f64 	%fd63, [%r7];
	ld.shared.f64 	%fd64, [%r10];
	fma.rn.f64 	%fd65, %fd63, %fd64, %fd2;
	ld.shared.f64 	%fd66, [%r7+8];
	ld.shared.f64 	%fd67, [%r10+128];
	fma.rn.f64 	%fd68, %fd66, %fd67, %fd65;
	ld.shared.f64 	%fd69, [%r7+16];
	ld.shared.f64 	%fd70, [%r10+256];
	fma.rn.f64 	%fd71, %fd69, %fd70, %fd68;
	ld.shared.f64 	%fd72, [%r7+24];
	ld.shared.f64 	%fd73, [%r10+384];
	fma.rn.f64 	%fd74, %fd72, %fd73, %fd71;
	ld.shared.f64 	%fd75, [%r7+32];
	ld.shared.f64 	%fd76, [%r10+512];
	fma.rn.f64 	%fd77, %fd75, %fd76, %fd74;
	ld.shared.f64 	%fd78, [%r7+40];
	ld.shared.f64 	%fd79, [%r10+640];
	fma.rn.f64 	%fd80, %fd78, %fd79, %fd77;
	ld.shared.f64 	%fd81, [%r7+48];
	ld.shared.f64 	%fd82, [%r10+768];
	fma.rn.f64 	%fd83, %fd81, %fd82, %fd80;
	ld.shared.f64 	%fd84, [%r7+56];
	ld.shared.f64 	%fd85, [%r10+896];
	fma.rn.f64 	%fd86, %fd84, %fd85, %fd83;
	ld.shared.f64 	%fd87, [%r7+64];
	ld.shared.f64 	%fd88, [%r10+1024];
	fma.rn.f64 	%fd89, %fd87, %fd88, %fd86;
	ld.shared.f64 	%fd90, [%r7+72];
	ld.shared.f64 	%fd91, [%r10+1152];
	fma.rn.f64 	%fd92, %fd90, %fd91, %fd89;
	ld.shared.f64 	%fd93, [%r7+80];
	ld.shared.f64 	%fd94, [%r10+1280];
	fma.rn.f64 	%fd95, %fd93, %fd94, %fd92;
	ld.shared.f64 	%fd96, [%r7+88];
	ld.shared.f64 	%fd97, [%r10+1408];
	fma.rn.f64 	%fd98, %fd96, %fd97, %fd95;
	ld.shared.f64 	%fd99, [%r7+96];
	ld.shared.f64 	%fd100, [%r10+1536];
	fma.rn.f64 	%fd101, %fd99, %fd100, %fd98;
	ld.shared.f64 	%fd102, [%r7+104];
	ld.shared.f64 	%fd103, [%r10+1664];
	fma.rn.f64 	%fd104, %fd102, %fd103, %fd101;
	ld.shared.f64 	%fd105, [%r7+112];
	ld.shared.f64 	%fd106, [%r10+1792];
	fma.rn.f64 	%fd107, %fd105, %fd106, %fd104;
	ld.shared.f64 	%fd108, [%r7+120];
	ld.shared.f64 	%fd109, [%r10+1920];
	fma.rn.f64 	%fd162, %fd108, %fd109, %fd107;
	bar.sync 	0;
	add.s32 	%r66, %r66, 32;
	add.s32 	%r65, %r65, 32;
	shl.b32 	%r54, %r36, 5;
	add.s32 	%r64, %r64, %r54;
	add.s32 	%r63, %r63, %r54;
	add.s32 	%r62, %r62, 32;
	add.s32 	%r61, %r61, 32;
	add.s32 	%r60, %r60, 2;
	setp.ne.s32 	%p15, %r60, 0;
	@%p15 bra 	$L__BB0_3;
	add.s32 	%r67, %r66, -16;
$L__BB0_13:
	and.b32  	%r55, %r11, 16;
	setp.ne.s32 	%p16, %r55, 0;
	@%p16 bra 	$L__BB0_19;
	setp.ge.s32 	%p17, %r3, %r34;
	add.s32 	%r32, %r67, %r1;
	setp.ge.s32 	%p18, %r32, %r35;
	or.pred  	%p19, %p17, %p18;
	@%p19 bra 	$L__BB0_16;
	add.s32 	%r57, %r32, %r6;
	mul.wide.s32 	%rd14, %r57, 8;
	add.s64 	%rd15, %rd2, %rd14;
	ld.global.f64 	%fd110, [%rd15];
	st.shared.f64 	[%r8], %fd110;
$L__BB0_16:
	setp.ge.s32 	%p20, %r5, %r36;
	add.s32 	%r33, %r67, %r2;
	setp.ge.s32 	%p21, %r33, %r35;
	or.pred  	%p22, %p20, %p21;
	@%p22 bra 	$L__BB0_18;
	mad.lo.s32 	%r58, %r33, %r36, %r5;
	mul.wide.s32 	%rd16, %r58, 8;
	add.s64 	%rd17, %rd1, %rd16;
	ld.global.f64 	%fd111, [%rd17];
	st.shared.f64 	[%r9], %fd111;
$L__BB0_18:
	bar.sync 	0;
	ld.shared.f64 	%fd112, [%r7];
	ld.shared.f64 	%fd113, [%r10];
	fma.rn.f64 	%fd114, %fd112, %fd113, %fd162;
	ld.shared.f64 	%fd115, [%r7+8];
	ld.shared.f64 	%fd116, [%r10+128];
	fma.rn.f64 	%fd117, %fd115, %fd116, %fd114;
	ld.shared.f64 	%fd118, [%r7+16];
	ld.shared.f64 	%fd119, [%r10+256];
	fma.rn.f64 	%fd120, %fd118, %fd119, %fd117;
	ld.shared.f64 	%fd121, [%r7+24];
	ld.shared.f64 	%fd122, [%r10+384];
	fma.rn.f64 	%fd123, %fd121, %fd122, %fd120;
	ld.shared.f64 	%fd124, [%r7+32];
	ld.shared.f64 	%fd125, [%r10+512];
	fma.rn.f64 	%fd126, %fd124, %fd125, %fd123;
	ld.shared.f64 	%fd127, [%r7+40];
	ld.shared.f64 	%fd128, [%r10+640];
	fma.rn.f64 	%fd129, %fd127, %fd128, %fd126;
	ld.shared.f64 	%fd130, [%r7+48];
	ld.shared.f64 	%fd131, [%r10+768];
	fma.rn.f64 	%fd132, %fd130, %fd131, %fd129;
	ld.shared.f64 	%fd133, [%r7+56];
	ld.shared.f64 	%fd134, [%r10+896];
	fma.rn.f64 	%fd135, %fd133, %fd134, %fd132;
	ld.shared.f64 	%fd136, [%r7+64];
	ld.shared.f64 	%fd137, [%r10+1024];
	fma.rn.f64 	%fd138, %fd136, %fd137, %fd135;
	ld.shared.f64 	%fd139, [%r7+72];
	ld.shared.f64 	%fd140, [%r10+1152];
	fma.rn.f64 	%fd141, %fd139, %fd140, %fd138;
	ld.shared.f64 	%fd142, [%r7+80];
	ld.shared.f64 	%fd143, [%r10+1280];
	fma.rn.f64 	%fd144, %fd142, %fd143, %fd141;
	ld.shared.f64 	%fd145, [%r7+88];
	ld.shared.f64 	%fd146, [%r10+1408];
	fma.rn.f64 	%fd147, %fd145, %fd146, %fd144;
	ld.shared.f64 	%fd148, [%r7+96];
	ld.shared.f64 	%fd149, [%r10+1536];
	fma.rn.f64 	%fd150, %fd148, %fd149, %fd147;
	ld.shared.f64 	%fd151, [%r7+104];
	ld.shared.f64 	%fd152, [%r10+1664];
	fma.rn.f64 	%fd153, %fd151, %fd152, %fd150;
	ld.shared.f64 	%fd154, [%r7+112];
	ld.shared.f64 	%fd155, [%r10+1792];
	fma.rn.f64 	%fd156, %fd154, %fd155, %fd153;
	ld.shared.f64 	%fd157, [%r7+120];
	ld.shared.f64 	%fd158, [%r10+1920];
	fma.rn.f64 	%fd162, %fd157, %fd158, %fd156;
	bar.sync 	0;
$L__BB0_19:
	setp.ge.s32 	%p23, %r3, %r34;
	setp.ge.s32 	%p24, %r5, %r36;
	or.pred  	%p25, %p23, %p24;
	@%p25 bra 	$L__BB0_21;
	ld.param.u64 	%rd21, [_Z21mat_mult_tiled_kernelIdEvPT_S1_S1_iii_param_2];
	mad.lo.s32 	%r59, %r36, %r3, %r5;
	cvta.to.global.u64 	%rd18, %rd21;
	mul.wide.s32 	%rd19, %r59, 8;
	add.s64 	%rd20, %rd18, %rd19;
	st.global.f64 	[%rd20], %fd162;
$L__BB0_21:
	ret;

}
	// .globl	_Z15mat_mult_kernelIdEvPT_S1_S1_iii
.visible .entry _Z15mat_mult_kernelIdEvPT_S1_S1_iii(
	.param .u64 .ptr .align 1 _Z15mat_mult_kernelIdEvPT_S1_S1_iii_param_0,
	.param .u64 .ptr .align 1 _Z15mat_mult_kernelIdEvPT_S1_S1_iii_param_1,
	.param .u64 .ptr .align 1 _Z15mat_mult_kernelIdEvPT_S1_S1_iii_param_2,
	.param .u32 _Z15mat_mult_kernelIdEvPT_S1_S1_iii_param_3,
	.param .u32 _Z15mat_mult_kernelIdEvPT_S1_S1_iii_param_4,
	.param .u32 _Z15mat_mult_kernelIdEvPT_S1_S1_iii_param_5
)
{
	.reg .pred 	%p<13>;
	.reg .b32 	%r<41>;
	.reg .b64 	%rd<53>;
	.reg .b64 	%fd<68>;

	ld.param.u64 	%rd7, [_Z15mat_mult_kernelIdEvPT_S1_S1_iii_param_0];
	ld.param.u64 	%rd8, [_Z15mat_mult_kernelIdEvPT_S1_S1_iii_param_1];
	ld.param.u64 	%rd6, [_Z15mat_mult_kernelIdEvPT_S1_S1_iii_param_2];
	ld.param.u32 	%r20, [_Z15mat_mult_kernelIdEvPT_S1_S1_iii_param_3];
	ld.param.u32 	%r18, [_Z15mat_mult_kernelIdEvPT_S1_S1_iii_param_4];
	ld.param.u32 	%r19, [_Z15mat_mult_kernelIdEvPT_S1_S1_iii_param_5];
	cvta.to.global.u64 	%rd1, %rd8;
	cvta.to.global.u64 	%rd2, %rd7;
	mov.u32 	%r21, %ctaid.y;
	mov.u32 	%r22, %ntid.y;
	mov.u32 	%r23, %tid.y;
	mad.lo.s32 	%r1, %r21, %r22, %r23;
	mov.u32 	%r24, %ctaid.x;
	mov.u32 	%r25, %ntid.x;
	mov.u32 	%r26, %tid.x;
	mad.lo.s32 	%r2, %r24, %r25, %r26;
	setp.ge.s32 	%p1, %r1, %r20;
	setp.ge.s32 	%p2, %r2, %r19;
	or.pred  	%p3, %p1, %p2;
	@%p3 bra 	$L__BB1_14;
	setp.lt.s32 	%p4, %r18, 1;
	mov.f64 	%fd67, 0d0000000000000000;
	@%p4 bra 	$L__BB1_13;
	mul.lo.s32 	%r3, %r18, %r1;
	and.b32  	%r4, %r18, 7;
	setp.lt.u32 	%p5, %r18, 8;
	mov.f64 	%fd67, 0d0000000000000000;
	mov.b32 	%r39, 0;
	@%p5 bra 	$L__BB1_5;
	and.b32  	%r39, %r18, 2147483640;
	neg.s32 	%r37, %r39;
	shl.b32 	%r7, %r19, 3;
	mul.wide.u32 	%rd9, %r3, 8;
	add.s64 	%rd10, %rd9, %rd2;
	add.s64 	%rd52, %rd10, 32;
	mov.f64 	%fd67, 0d0000000000000000;
	mul.wide.s32 	%rd13, %r19, 8;
	mov.u32 	%r36, %r2;
$L__BB1_4:
	.pragma "nounroll";
	ld.global.f64 	%fd17, [%rd52+-32];
	mul.wide.s32 	%rd11, %r36, 8;
	add.s64 	%rd12, %rd1, %rd11;
	ld.global.f64 	%fd18, [%rd12];
	fma.rn.f64 	%fd19, %fd17, %fd18, %fd67;
	ld.global.f64 	%fd20, [%rd52+-24];
	add.s64 	%rd14, %rd12, %rd13;
	ld.global.f64 	%fd21, [%rd14];
	fma.rn.f64 	%fd22, %fd20, %fd21, %fd19;
	ld.global.f64 	%fd23, [%rd52+-16];
	add.s64 	%rd15, %rd14, %rd13;
	ld.global.f64 	%fd24, [%rd15];
	fma.rn.f64 	%fd25, %fd23, %fd24, %fd22;
	ld.global.f64 	%fd26, [%rd52+-8];
	add.s64 	%rd16, %rd15, %rd13;
	ld.global.f64 	%fd27, [%rd16];
	fma.rn.f64 	%fd28, %fd26, %fd27, %fd25;
	ld.global.f64 	%fd29, [%rd52];
	add.s64 	%rd17, %rd16, %rd13;
	ld.global.f64 	%fd30, [%rd17];
	fma.rn.f64 	%fd31, %fd29, %fd30, %fd28;
	ld.global.f64 	%fd32, [%rd52+8];
	add.s64 	%rd18, %rd17, %rd13;
	ld.global.f64 	%fd33, [%rd18];
	fma.rn.f64 	%fd34, %fd32, %fd33, %fd31;
	ld.global.f64 	%fd35, [%rd52+16];
	add.s64 	%rd19, %rd18, %rd13;
	ld.global.f64 	%fd36, [%rd19];
	fma.rn.f64 	%fd37, %fd35, %fd36, %fd34;
	ld.global.f64 	%fd38, [%rd52+24];
	add.s64 	%rd20, %rd19, %rd13;
	ld.global.f64 	%fd39, [%rd20];
	fma.rn.f64 	%fd67, %fd38, %fd39, %fd37;
	add.s32 	%r37, %r37, 8;
	add.s32 	%r36, %r36, %r7;
	add.s64 	%rd52, %rd52, 64;
	setp.ne.s32 	%p6, %r37, 0;
	@%p6 bra 	$L__BB1_4;
$L__BB1_5:
	setp.eq.s32 	%p7, %r4, 0;
	@%p7 bra 	$L__BB1_13;
	and.b32  	%r13, %r18, 3;
	setp.lt.u32 	%p8, %r4, 4;
	@%p8 bra 	$L__BB1_8;
	add.s32 	%r28, %r39, %r3;
	mul.wide.u32 	%rd21, %r28, 8;
	add.s64 	%rd22, %rd2, %rd21;
	ld.global.f64 	%fd41, [%rd22];
	mad.lo.s32 	%r29, %r39, %r19, %r2;
	mul.wide.s32 	%rd23, %r29, 8;
	add.s64 	%rd24, %rd1, %rd23;
	ld.global.f64 	%fd42, [%rd24];
	fma.rn.f64 	%fd43, %fd41, %fd42, %fd67;
	cvt.u64.u32 	%rd25, %r3;
	cvt.u64.u32 	%rd26, %r39;
	add.s64 	%rd27, %rd26, %rd25;
	shl.b64 	%rd28, %rd27, 3;
	add.s64 	%rd29, %rd2, %rd28;
	ld.global.f64 	%fd44, [%rd29+8];
	mul.wide.s32 	%rd30, %r19, 8;
	add.s64 	%rd31, %rd24, %rd30;
	ld.global.f64 	%fd45, [%rd31];
	fma.rn.f64 	%fd46, %fd44, %fd45, %fd43;
	ld.global.f64 	%fd47, [%rd29+16];
	add.s64 	%rd32, %rd31, %rd30;
	ld.global.f64 	%fd48, [%rd32];
	fma.rn.f64 	%fd49, %fd47, %fd48, %fd46;
	ld.global.f64 	%fd50, [%rd29+24];
	add.s64 	%rd33, %rd32, %rd30;
	ld.global.f64 	%fd51, [%rd33];
	fma.rn.f64 	%fd67, %fd50, %fd51, %fd49;
	add.s32 	%r39, %r39, 4;
$L__BB1_8:
	setp.eq.s32 	%p9, %r13, 0;
	@%p9 bra 	$L__BB1_13;
	setp.eq.s32 	%p10, %r13, 1;
	@%p10 bra 	$L__BB1_11;
	add.s32 	%r30, %r39, %r3;
	mul.wide.u32 	%rd34, %r30, 8;
	add.s64 	%rd35, %rd2, %rd34;
	ld.global.f64 	%fd53, [%rd35];
	mad.lo.s32 	%r31, %r39, %r19, %r2;
	mul.wide.s32 	%rd36, %r31, 8;
	add.s64 	%rd37, %rd1, %rd36;
	ld.global.f64 	%fd54, [%rd37];
	fma.rn.f64 	%fd55, %fd53, %fd54, %fd67;
	cvt.u64.u32 	%rd38, %r3;
	cvt.u64.u32 	%rd39, %r39;
	add.s64 	%rd40, %rd39, %rd38;
	shl.b64 	%rd41, %rd40, 3;
	add.s64 	%rd42, %rd2, %rd41;
	ld.global.f64 	%fd56, [%rd42+8];
	mul.wide.s32 	%rd43, %r19, 8;
	add.s64 	%rd44, %rd37, %rd43;
	ld.global.f64 	%fd57, [%rd44];
	fma.rn.f64 	%fd67, %fd56, %fd57, %fd55;
	add.s32 	%r39, %r39, 2;
$L__BB1_11:
	and.b32  	%r32, %r18, 1;
	setp.eq.b32 	%p11, %r32, 1;
	not.pred 	%p12, %p11;
	@%p12 bra 	$L__BB1_13;
	add.s32 	%r33, %r39, %r3;
	mul.wide.u32 	%rd45, %r33, 8;
	add.s64 	%rd46, %rd2, %rd45;
	ld.global.f64 	%fd58, [%rd46];
	mad.lo.s32 	%r34, %r39, %r19, %r2;
	mul.wide.s32 	%rd47, %r34, 8;
	add.s64 	%rd48, %rd1, %rd47;
	ld.global.f64 	%fd59, [%rd48];
	fma.rn.f64 	%fd67, %fd58, %fd59, %fd67;
$L__BB1_13:
	mad.lo.s32 	%r35, %r19, %r1, %r2;
	cvta.to.global.u64 	%rd49, %rd6;
	mul.wide.s32 	%rd50, %r35, 8;
	add.s64 	%rd51, %rd49, %rd50;
	st.global.f64 	[%rd51], %fd67;
$L__BB1_14:
	ret;

}


// ===== COMPILED SASS (sm_100) =====

	.target	sm_100

	.elftype	@"ET_EXEC"


//--------------------- .note.nv.tkinfo           --------------------------
	.section	.note.nv.tkinfo,"",@"SHT_NOTE"
	.sectionflags	@"SHF_NOTE_NV_TKINFO"
	.tkinfo
        /*0018*/ 	.word	0x00000002
        /*0030*/ 	.string	""
        /*0030*/ 	.string	"ptxas"
        /*0030*/ 	.string	"Cuda compilation tools, release 13.0, V13.0.88"
        /*0030*/ 	.string	"Build cuda_13.0.r13.0/compiler.36424714_0"
        /*0030*/ 	.string	"-arch sm_100 -m 64 "



//--------------------- .note.nv.cuinfo           --------------------------
	.section	.note.nv.cuinfo,"",@"SHT_NOTE"
	.sectionflags	@"SHF_NOTE_NV_CUINFO"
        /*0018*/ 	.short	0x0002
        /*001a*/ 	.short	0x0064
        /*001c*/ 	.short	0x0082
	.zero		2


//--------------------- .nv.info                  --------------------------
	.section	.nv.info,"",@"SHT_CUDA_INFO"
	.align	4


	//----- nvinfo : EIATTR_REGCOUNT
	.align		4
        /*0000*/ 	.byte	0x04, 0x2f
        /*0002*/ 	.short	(.L_1 - .L_0)
	.align		4
.L_0:
        /*0004*/ 	.word	index@(_Z21mat_mult_tiled_kernelIdEvPT_S1_S1_iii)
        /*0008*/ 	.word	0x00000020


	//----- nvinfo : EIATTR_FRAME_SIZE
	.align		4
.L_1:
        /*000c*/ 	.byte	0x04, 0x11
        /*000e*/ 	.short	(.L_3 - .L_2)
	.align		4
.L_2:
        /*0010*/ 	.word	index@(_Z21mat_mult_tiled_kernelIdEvPT_S1_S1_iii)
        /*0014*/ 	.word	0x00000000


	//----- nvinfo : EIATTR_REGCOUNT
	.align		4
.L_3:
        /*0018*/ 	.byte	0x04, 0x2f
        /*001a*/ 	.short	(.L_5 - .L_4)
	.align		4
.L_4:
        /*001c*/ 	.word	index@(_Z15mat_mult_kernelIdEvPT_S1_S1_iii)
        /*0020*/ 	.word	0x00000020


	//----- nvinfo : EIATTR_FRAME_SIZE
	.align		4
.L_5:
        /*0024*/ 	.byte	0x04, 0x11
        /*0026*/ 	.short	(.L_7 - .L_6)
	.align		4
.L_6:
        /*0028*/ 	.word	index@(_Z15mat_mult_kernelIdEvPT_S1_S1_iii)
        /*002c*/ 	.word	0x00000000


	//----- nvinfo : EIATTR_MIN_STACK_SIZE
	.align		4
.L_7:
        /*0030*/ 	.byte	0x04, 0x12
        /*0032*/ 	.short	(.L_9 - .L_8)
	.align		4
.L_8:
        /*0034*/ 	.word	index@(_Z15mat_mult_kernelIdEvPT_S1_S1_iii)
        /*0038*/ 	.word	0x00000000


	//----- nvinfo : EIATTR_MIN_STACK_SIZE
	.align		4
.L_9:
        /*003c*/ 	.byte	0x04, 0x12
        /*003e*/ 	.short	(.L_11 - .L_10)
	.align		4
.L_10:
        /*0040*/ 	.word	index@(_Z21mat_mult_tiled_kernelIdEvPT_S1_S1_iii)
        /*0044*/ 	.word	0x00000000
.L_11:


//--------------------- .nv.compat                --------------------------
	.section	.nv.compat,"",@"SHT_CUDA_COMPAT_INFO"
	.align	4
        /*0000*/ 	.byte	0x02, 0x09, 0x00, 0x00, 0x02, 0x02, 0x01, 0x00, 0x02, 0x05, 0x05, 0x00, 0x03, 0x07, 0x01, 0x01
        /*0010*/ 	.byte	0x02, 0x03, 0x00, 0x00, 0x02, 0x06, 0x01, 0x00, 0x04, 0x0b, 0x08, 0x00, 0x01, 0x00, 0x00, 0x00
        /*0020*/ 	.byte	0x00, 0x00, 0x00, 0x00


//--------------------- .nv.info._Z15mat_mult_kernelIdEvPT_S1_S1_iii --------------------------
	.section	.nv.info._Z15mat_mult_kernelIdEvPT_S1_S1_iii,"",@"SHT_CUDA_INFO"
	.sectionflags	@""
	.align	4


	//----- nvinfo : EIATTR_CUDA_API_VERSION
	.align		4
        /*0000*/ 	.byte	0x04, 0x37
        /*0002*/ 	.short	(.L_13 - .L_12)
.L_12:
        /*0004*/ 	.word	0x00000082


	//----- nvinfo : EIATTR_KPARAM_INFO
	.align		4
.L_13:
        /*0008*/ 	.byte	0x04, 0x17
        /*000a*/ 	.short	(.L_15 - .L_14)
.L_14:
        /*000c*/ 	.word	0x00000000
        /*0010*/ 	.short	0x0005
        /*0012*/ 	.short	0x0020
        /*0014*/ 	.byte	0x00, 0xf0, 0x11, 0x00


	//----- nvinfo : EIATTR_KPARAM_INFO
	.align		4
.L_15:
        /*0018*/ 	.byte	0x04, 0x17
        /*001a*/ 	.short	(.L_17 - .L_16)
.L_16:
        /*001c*/ 	.word	0x00000000
        /*0020*/ 	.short	0x0004
        /*0022*/ 	.short	0x001c
        /*0024*/ 	.byte	0x00, 0xf0, 0x11, 0x00


	//----- nvinfo : EIATTR_KPARAM_INFO
	.align		4
.L_17:
        /*0028*/ 	.byte	0x04, 0x17
        /*002a*/ 	.short	(.L_19 - .L_18)
.L_18:
        /*002c*/ 	.word	0x00000000
        /*0030*/ 	.short	0x0003
        /*0032*/ 	.short	0x0018
        /*0034*/ 	.byte	0x00, 0xf0, 0x11, 0x00


	//----- nvinfo : EIATTR_KPARAM_INFO
	.align		4
.L_19:
        /*0038*/ 	.byte	0x04, 0x17
        /*003a*/ 	.short	(.L_21 - .L_20)
.L_20:
        /*003c*/ 	.word	0x00000000
        /*0040*/ 	.short	0x0002
        /*0042*/ 	.short	0x0010
        /*0044*/ 	.byte	0x00, 0xf5, 0x21, 0x00


	//----- nvinfo : EIATTR_KPARAM_INFO
	.align		4
.L_21:
        /*0048*/ 	.byte	0x04, 0x17
        /*004a*/ 	.short	(.L_23 - .L_22)
.L_22:
        /*004c*/ 	.word	0x00000000
        /*0050*/ 	.short	0x0001
        /*0052*/ 	.short	0x0008
        /*0054*/ 	.byte	0x00, 0xf5, 0x21, 0x00


	//----- nvinfo : EIATTR_KPARAM_INFO
	.align		4
.L_23:
        /*0058*/ 	.byte	0x04, 0x17
        /*005a*/ 	.short	(.L_25 - .L_24)
.L_24:
        /*005c*/ 	.word	0x00000000
        /*0060*/ 	.short	0x0000
        /*0062*/ 	.short	0x0000
        /*0064*/ 	.byte	0x00, 0xf5, 0x21, 0x00


	//----- nvinfo : EIATTR_SPARSE_MMA_MASK
	.align		4
.L_25:
        /*0068*/ 	.byte	0x03, 0x50
        /*006a*/ 	.short	0x0000


	//----- nvinfo : EIATTR_MAXREG_COUNT
	.align		4
        /*006c*/ 	.byte	0x03, 0x1b
        /*006e*/ 	.short	0x00ff


	//----- nvinfo : EIATTR_MERCURY_ISA_VERSION
	.align		4
        /*0070*/ 	.byte	0x03, 0x5f
        /*0072*/ 	.short	0x0101


	//----- nvinfo : EIATTR_VRC_CTA_INIT_COUNT
	.align		4
        /*0074*/ 	.byte	0x02, 0x4a
	.zero		1
	.zero		1


	//----- nvinfo : EIATTR_EXIT_INSTR_OFFSETS
	.align		4
        /*0078*/ 	.byte	0x04, 0x1c
        /*007a*/ 	.short	(.L_27 - .L_26)


	//   ....[0]....
.L_26:
        /*007c*/ 	.word	0x000000d0


	//   ....[1]....
        /*0080*/ 	.word	0x000008f0


	//----- nvinfo : EIATTR_CBANK_PARAM_SIZE
	.align		4
.L_27:
        /*0084*/ 	.byte	0x03, 0x19
        /*0086*/ 	.short	0x0024


	//----- nvinfo : EIATTR_PARAM_CBANK
	.align		4
        /*0088*/ 	.byte	0x04, 0x0a
        /*008a*/ 	.short	(.L_29 - .L_28)
	.align		4
.L_28:
        /*008c*/ 	.word	index@(.nv.constant0._Z15mat_mult_kernelIdEvPT_S1_S1_iii)
        /*0090*/ 	.short	0x0380
        /*0092*/ 	.short	0x0024


	//----- nvinfo : EIATTR_SW_WAR
	.align		4
.L_29:
        /*0094*/ 	.byte	0x04, 0x36
        /*0096*/ 	.short	(.L_31 - .L_30)
.L_30:
        /*0098*/ 	.word	0x00000008
.L_31:


//--------------------- .nv.info._Z21mat_mult_tiled_kernelIdEvPT_S1_S1_iii --------------------------
	.section	.nv.info._Z21mat_mult_tiled_kernelIdEvPT_S1_S1_iii,"",@"SHT_CUDA_INFO"
	.sectionflags	@""
	.align	4


	//----- nvinfo : EIATTR_CUDA_API_VERSION
	.align		4
        /*0000*/ 	.byte	0x04, 0x37
        /*0002*/ 	.short	(.L_33 - .L_32)
.L_32:
        /*0004*/ 	.word	0x00000082


	//----- nvinfo : EIATTR_KPARAM_INFO
	.align		4
.L_33:
        /*0008*/ 	.byte	0x04, 0x17
        /*000a*/ 	.short	(.L_35 - .L_34)
.L_34:
        /*000c*/ 	.word	0x00000000
        /*0010*/ 	.short	0x0005
        /*0012*/ 	.short	0x0020
        /*0014*/ 	.byte	0x00, 0xf0, 0x11, 0x00


	//----- nvinfo : EIATTR_KPARAM_INFO
	.align		4
.L_35:
        /*0018*/ 	.byte	0x04, 0x17
        /*001a*/ 	.short	(.L_37 - .L_36)
.L_36:
        /*001c*/ 	.word	0x00000000
        /*0020*/ 	.short	0x0004
        /*0022*/ 	.short	0x001c
        /*0024*/ 	.byte	0x00, 0xf0, 0x11, 0x00


	//----- nvinfo : EIATTR_KPARAM_INFO
	.align		4
.L_37:
        /*0028*/ 	.byte	0x04, 0x17
        /*002a*/ 	.short	(.L_39 - .L_38)
.L_38:
        /*002c*/ 	.word	0x00000000
        /*0030*/ 	.short	0x0003
        /*0032*/ 	.short	0x0018
        /*0034*/ 	.byte	0x00, 0xf0, 0x11, 0x00


	//----- nvinfo : EIATTR_KPARAM_INFO
	.align		4
.L_39:
        /*0038*/ 	.byte	0x04, 0x17
        /*003a*/ 	.short	(.L_41 - .L_40)
.L_40:
        /*003c*/ 	.word	0x00000000
        /*0040*/ 	.short	0x0002
        /*0042*/ 	.short	0x0010
        /*0044*/ 	.byte	0x00, 0xf5, 0x21, 0x00


	//----- nvinfo : EIATTR_KPARAM_INFO
	.align		4
.L_41:
        /*0048*/ 	.byte	0x04, 0x17
        /*004a*/ 	.short	(.L_43 - .L_42)
.L_42:
        /*004c*/ 	.word	0x00000000
        /*0050*/ 	.short	0x0001
        /*0052*/ 	.short	0x0008
        /*0054*/ 	.byte	0x00, 0xf5, 0x21, 0x00


	//----- nvinfo : EIATTR_KPARAM_INFO
	.align		4
.L_43:
        /*0058*/ 	.byte	0x04, 0x17
        /*005a*/ 	.short	(.L_45 - .L_44)
.L_44:
        /*005c*/ 	.word	0x00000000
        /*0060*/ 	.short	0x0000
        /*0062*/ 	.short	0x0000
        /*0064*/ 	.byte	0x00, 0xf5, 0x21, 0x00


	//----- nvinfo : EIATTR_SPARSE_MMA_MASK
	.align		4
.L_45:
        /*0068*/ 	.byte	0x03, 0x50
        /*006a*/ 	.short	0x0000


	//----- nvinfo : EIATTR_MAXREG_COUNT
	.align		4
        /*006c*/ 	.byte	0x03, 0x1b
        /*006e*/ 	.short	0x00ff


	//----- nvinfo : EIATTR_NUM_BARRIERS
	.align		4
        /*0070*/ 	.byte	0x02, 0x4c
        /*0072*/ 	.byte	0x01
	.zero		1


	//----- nvinfo : EIATTR_MERCURY_ISA_VERSION
	.align		4
        /*0074*/ 	.byte	0x03, 0x5f
        /*0076*/ 	.short	0x0101


	//----- nvinfo : EIATTR_VRC_CTA_INIT_COUNT
	.align		4
        /*0078*/ 	.byte	0x02, 0x4a
	.zero		1
	.zero		1


	//----- nvinfo : EIATTR_EXIT_INSTR_OFFSETS
	.align		4
        /*007c*/ 	.byte	0x04, 0x1c
        /*007e*/ 	.short	(.L_47 - .L_46)


	//   ....[0]....
.L_46:
        /*0080*/ 	.word	0x00000e40


	//   ....[1]....
        /*0084*/ 	.word	0x00000e90


	//----- nvinfo : EIATTR_CBANK_PARAM_SIZE
	.align		4
.L_47:
        /*0088*/ 	.byte	0x03, 0x19
        /*008a*/ 	.short	0x0024


	//----- nvinfo : EIATTR_PARAM_CBANK
	.align		4
        /*008c*/ 	.byte	0x04, 0x0a
        /*008e*/ 	.short	(.L_49 - .L_48)
	.align		4
.L_48:
        /*0090*/ 	.word	index@(.nv.constant0._Z21mat_mult_tiled_kernelIdEvPT_S1_S1_iii)
        /*0094*/ 	.short	0x0380
        /*0096*/ 	.short	0x0024


	//----- nvinfo : EIATTR_SW_WAR
	.align		4
.L_49:
        /*0098*/ 	.byte	0x04, 0x36
        /*009a*/ 	.short	(.L_51 - .L_50)
.L_50:
        /*009c*/ 	.word	0x00000008
.L_51:


//--------------------- .nv.callgraph             --------------------------
	.section	.nv.callgraph,"",@"SHT_CUDA_CALLGRAPH"
	.align	4
	.sectionentsize	8
	.align		4
        /*0000*/ 	.word	0x00000000
	.align		4
        /*0004*/ 	.word	0xffffffff
	.align		4
        /*0008*/ 	.word	0x00000000
	.align		4
        /*000c*/ 	.word	0xfffffffe
	.align		4
        /*0010*/ 	.word	0x00000000
	.align		4
        /*0014*/ 	.word	0xfffffffd
	.align		4
        /*0018*/ 	.word	0x00000000
	.align		4
        /*001c*/ 	.word	0xfffffffc


//--------------------- .text._Z15mat_mult_kernelIdEvPT_S1_S1_iii --------------------------
	.section	.text._Z15mat_mult_kernelIdEvPT_S1_S1_iii,"ax",@progbits
	.align	128
        .global         _Z15mat_mult_kernelIdEvPT_S1_S1_iii
        .type           _Z15mat_mult_kernelIdEvPT_S1_S1_iii,@function
        .size           _Z15mat_mult_kernelIdEvPT_S1_S1_iii,(.L_x_9 - _Z15mat_mult_kernelIdEvPT_S1_S1_iii)
        .other          _Z15mat_mult_kernelIdEvPT_S1_S1_iii,@"STO_CUDA_ENTRY STV_DEFAULT"
_Z15mat_mult_kernelIdEvPT_S1_S1_iii:
.text._Z15mat_mult_kernelIdEvPT_S1_S1_iii:
[----:B------:R-:W-:Y:S01]  /*0000*/  LDC R1, c[0x0][0x37c] ;  /* 0x0000df00ff017b82 */ /* 0x000fe20000000800 */
[----:B------:R-:W0:Y:S07]  /*0010*/  S2R R4, SR_TID.X ;  /* 0x0000000000047919 */ /* 0x000e2e0000002100 */
[----:B------:R-:W1:Y:S01]  /*0020*/  LDC R2, c[0x0][0x364] ;  /* 0x0000d900ff027b82 */ /* 0x000e620000000800 */
[----:B------:R-:W2:Y:S01]  /*0030*/  LDCU UR6, c[0x0][0x398] ;  /* 0x00007300ff0677ac */ /* 0x000ea20008000800 */
[----:B------:R-:W1:Y:S06]  /*0040*/  S2R R5, SR_TID.Y ;  /* 0x0000000000057919 */ /* 0x000e6c0000002200 */
[----:B------:R-:W0:Y:S08]  /*0050*/  S2UR UR5, SR_CTAID.X ;  /* 0x00000000000579c3 */ /* 0x000e300000002500 */
[----:B------:R-:W0:Y:S08]  /*0060*/  LDC R3, c[0x0][0x360] ;  /* 0x0000d800ff037b82 */ /* 0x000e300000000800 */
[----:B------:R-:W1:Y:S08]  /*0070*/  S2UR UR4, SR_CTAID.Y ;  /* 0x00000000000479c3 */ /* 0x000e700000002600 */
[----:B------:R-:W3:Y:S01]  /*0080*/  LDC R0, c[0x0][0x3a0] ;  /* 0x0000e800ff007b82 */ /* 0x000ee20000000800 */
[----:B0-----:R-:W-:-:S02]  /*0090*/  IMAD R3, R3, UR5, R4 ;  /* 0x0000000503037c24 */ /* 0x001fc4000f8e0204 */
[----:B-1----:R-:W-:-:S03]  /*00a0*/  IMAD R2, R2, UR4, R5 ;  /* 0x0000000402027c24 */ /* 0x002fc6000f8e0205 */
[----:B---3--:R-:W-:-:S04]  /*00b0*/  ISETP.GE.AND P0, PT, R3, R0, PT ;  /* 0x000000000300720c */ /* 0x008fc80003f06270 */
[----:B--2---:R-:W-:-:S13]  /*00c0*/  ISETP.GE.OR P0, PT, R2, UR6, P0 ;  /* 0x0000000602007c0c */ /* 0x004fda0008706670 */
[----:B------:R-:W-:Y:S05]  /*00d0*/  @P0 EXIT ;  /* 0x000000000000094d */ /* 0x000fea0003800000 */
[----:B------:R-:W0:Y:S01]  /*00e0*/  LDC R5, c[0x0][0x39c] ;  /* 0x0000e700ff057b82 */ /* 0x000e220000000800 */
[----:B------:R-:W1:Y:S01]  /*00f0*/  LDCU.64 UR4, c[0x0][0x358] ;  /* 0x00006b00ff0477ac */ /* 0x000e620008000a00 */
[----:B------:R-:W-:Y:S02]  /*0100*/  CS2R R18, SRZ ;  /* 0x0000000000127805 */ /* 0x000fe4000001ff00 */
[----:B0-----:R-:W-:-:S13]  /*0110*/  ISETP.GE.AND P0, PT, R5, 0x1, PT ;  /* 0x000000010500780c */ /* 0x001fda0003f06270 */
[----:B-1----:R-:W-:Y:S05]  /*0120*/  @!P0 BRA `(.L_x_0) ;  /* 0x0000000400e08947 */ /* 0x002fea0003800000 */
[C---:B------:R-:W-:Y:S01]  /*0130*/  ISETP.GE.U32.AND P1, PT, R5.reuse, 0x8, PT ;  /* 0x000000080500780c */ /* 0x040fe20003f26070 */
[----:B------:R-:W-:Y:S01]  /*0140*/  HFMA2 R7, -RZ, RZ, 0, 0 ;  /* 0x00000000ff077431 */ /* 0x000fe200000001ff */
[----:B------:R-:W-:Y:S01]  /*0150*/  LOP3.LUT R4, R5, 0x7, RZ, 0xc0, !PT ;  /* 0x0000000705047812 */ /* 0x000fe200078ec0ff */
[----:B------:R-:W-:Y:S01]  /*0160*/  IMAD R6, R2, R5, RZ ;  /* 0x0000000502067224 */ /* 0x000fe200078e02ff */
[----:B------:R-:W-:Y:S02]  /*0170*/  CS2R R18, SRZ ;  /* 0x0000000000127805 */ /* 0x000fe4000001ff00 */
[----:B------:R-:W-:-:S07]  /*0180*/  ISETP.NE.AND P0, PT, R4, RZ, PT ;  /* 0x000000ff0400720c */ /* 0x000fce0003f05270 */
[----:B------:R-:W-:Y:S06]  /*0190*/  @!P1 BRA `(.L_x_1) ;  /* 0x0000000000c49947 */ /* 0x000fec0003800000 */
[----:B------:R-:W0:Y:S01]  /*01a0*/  LDC.64 R8, c[0x0][0x380] ;  /* 0x0000e000ff087b82 */ /* 0x000e220000000a00 */
[----:B------:R-:W-:Y:S01]  /*01b0*/  LOP3.LUT R7, R5, 0x7ffffff8, RZ, 0xc0, !PT ;  /* 0x7ffffff805077812 */ /* 0x000fe200078ec0ff */
[----:B------:R-:W-:Y:S01]  /*01c0*/  IMAD.MOV.U32 R27, RZ, RZ, R3 ;  /* 0x000000ffff1b7224 */ /* 0x000fe200078e0003 */
[----:B------:R-:W-:-:S03]  /*01d0*/  CS2R R18, SRZ ;  /* 0x0000000000127805 */ /* 0x000fc6000001ff00 */
[----:B------:R-:W-:Y:S02]  /*01e0*/  IMAD.MOV R26, RZ, RZ, -R7 ;  /* 0x000000ffff1a7224 */ /* 0x000fe400078e0a07 */
[----:B0-----:R-:W-:-:S03]  /*01f0*/  IMAD.WIDE.U32 R8, R6, 0x8, R8 ;  /* 0x0000000806087825 */ /* 0x001fc600078e0008 */
[----:B------:R-:W-:-:S04]  /*0200*/  IADD3 R10, P1, PT, R8, 0x20, RZ ;  /* 0x00000020080a7810 */ /* 0x000fc80007f3e0ff */
[----:B------:R-:W-:-:S09]  /*0210*/  IADD3.X R11, PT, PT, RZ, R9, RZ, P1, !PT ;  /* 0x00000009ff0b7210 */ /* 0x000fd20000ffe4ff */
.L_x_2:
[----:B------:R-:W0:Y:S01]  /*0220*/  LDC.64 R22, c[0x0][0x388] ;  /* 0x0000e200ff167b82 */ /* 0x000e220000000a00 */
[----:B------:R-:W-:Y:S01]  /*0230*/  MOV R8, R10 ;  /* 0x0000000a00087202 */ /* 0x000fe20000000f00 */
[----:B------:R-:W-:-:S05]  /*0240*/  IMAD.MOV.U32 R9, RZ, RZ, R11 ;  /* 0x000000ffff097224 */ /* 0x000fca00078e000b */
[----:B------:R-:W2:Y:S04]  /*0250*/  LDG.E.64 R14, desc[UR4][R8.64+-0x20] ;  /* 0xffffe004080e7981 */ /* 0x000ea8000c1e1b00 */
[----:B------:R-:W3:Y:S01]  /*0260*/  LDG.E.64 R10, desc[UR4][R8.64+-0x18] ;  /* 0xffffe804080a7981 */ /* 0x000ee2000c1e1b00 */
[----:B0-----:R-:W-:-:S05]  /*0270*/  IMAD.WIDE R22, R27, 0x8, R22 ;  /* 0x000000081b167825 */ /* 0x001fca00078e0216 */
[----:B------:R-:W2:Y:S01]  /*0280*/  LDG.E.64 R12, desc[UR4][R22.64] ;  /* 0x00000004160c7981 */ /* 0x000ea2000c1e1b00 */
[----:B------:R-:W-:-:S05]  /*0290*/  IMAD.WIDE R28, R0, 0x8, R22 ;  /* 0x00000008001c7825 */ /* 0x000fca00078e0216 */
[----:B------:R-:W3:Y:S01]  /*02a0*/  LDG.E.64 R16, desc[UR4][R28.64] ;  /* 0x000000041c107981 */ /* 0x000ee2000c1e1b00 */
[C---:B------:R-:W-:Y:S01]  /*02b0*/  IMAD.WIDE R24, R0.reuse, 0x8, R28 ;  /* 0x0000000800187825 */ /* 0x040fe200078e021c */
[----:B--2---:R-:W-:Y:S02]  /*02c0*/  DFMA R18, R14, R12, R18 ;  /* 0x0000000c0e12722b */ /* 0x004fe40000000012 */
[----:B------:R-:W2:Y:S04]  /*02d0*/  LDG.E.64 R14, desc[UR4][R8.64+-0x10] ;  /* 0xfffff004080e7981 */ /* 0x000ea8000c1e1b00 */
[----:B------:R-:W2:Y:S01]  /*02e0*/  LDG.E.64 R12, desc[UR4][R24.64] ;  /* 0x00000004180c7981 */ /* 0x000ea2000c1e1b00 */
[----:B------:R-:W-:Y:S01]  /*02f0*/  IMAD.WIDE R20, R0, 0x8, R24 ;  /* 0x0000000800147825 */ /* 0x000fe200078e0218 */
[----:B---3--:R-:W-:-:S02]  /*0300*/  DFMA R16, R10, R16, R18 ;  /* 0x000000100a10722b */ /* 0x008fc40000000012 */
[----:B------:R-:W3:Y:S04]  /*0310*/  LDG.E.64 R10, desc[UR4][R8.64+-0x8] ;  /* 0xfffff804080a7981 */ /* 0x000ee8000c1e1b00 */
        /* <DEDUP_REMOVED lines=9> */
[----:B------:R-:W-:-:S03]  /*03b0*/  IMAD.WIDE R24, R0, 0x8, R28 ;  /* 0x0000000800187825 */ /* 0x000fc600078e021c */
[----:B------:R-:W4:Y:S01]  /*03c0*/  LDG.E.64 R22, desc[UR4][R8.64+0x18] ;  /* 0x0000180408167981 */ /* 0x000f22000c1e1b00 */
[----:B------:R-:W-:-:S06]  /*03d0*/  IMAD.WIDE R20, R0, 0x8, R24 ;  /* 0x0000000800147825 */ /* 0x000fcc00078e0218 */
[----:B------:R-:W4:Y:S01]  /*03e0*/  LDG.E.64 R20, desc[UR4][R20.64] ;  /* 0x0000000414147981 */ /* 0x000f22000c1e1b00 */
[----:B--2---:R-:W-:-:S03]  /*03f0*/  DFMA R14, R16, R14, R18 ;  /* 0x0000000e100e722b */ /* 0x004fc60000000012 */
[----:B------:R-:W2:Y:S04]  /*0400*/  LDG.E.64 R16, desc[UR4][R8.64+0x10] ;  /* 0x0000100408107981 */ /* 0x000ea8000c1e1b00 */
[----:B------:R-:W2:Y:S01]  /*0410*/  LDG.E.64 R18, desc[UR4][R24.64] ;  /* 0x0000000418127981 */ /* 0x000ea2000c1e1b00 */
[----:B------:R-:W-:Y:S01]  /*0420*/  IADD3 R26, PT, PT, R26, 0x8, RZ ;  /* 0x000000081a1a7810 */ /* 0x000fe20007ffe0ff */
[----:B---3--:R-:W-:-:S03]  /*0430*/  DFMA R10, R10, R12, R14 ;  /* 0x0000000c0a0a722b */ /* 0x008fc6000000000e */
[----:B------:R-:W-:Y:S02]  /*0440*/  ISETP.NE.AND P1, PT, R26, RZ, PT ;  /* 0x000000ff1a00720c */ /* 0x000fe40003f25270 */
[----:B------:R-:W-:-:S03]  /*0450*/  LEA R27, R0, R27, 0x3 ;  /* 0x0000001b001b7211 */ /* 0x000fc600078e18ff */
[----:B--2---:R-:W-:Y:S01]  /*0460*/  DFMA R18, R16, R18, R10 ;  /* 0x000000121012722b */ /* 0x004fe2000000000a */
[----:B------:R-:W-:-:S07]  /*0470*/  IADD3 R10, P2, PT, R8, 0x40, RZ ;  /* 0x00000040080a7810 */ /* 0x000fce0007f5e0ff */
[----:B----4-:R-:W-:Y:S01]  /*0480*/  DFMA R18, R22, R20, R18 ;  /* 0x000000141612722b */ /* 0x010fe20000000012 */
[----:B------:R-:W-:Y:S01]  /*0490*/  IMAD.X R11, RZ, RZ, R9, P2 ;  /* 0x000000ffff0b7224 */ /* 0x000fe200010e0609 */
[----:B------:R-:W-:Y:S09]  /*04a0*/  @P1 BRA `(.L_x_2) ;  /* 0xfffffffc005c1947 */ /* 0x000ff2000383ffff */
.L_x_1:
[----:B------:R-:W-:Y:S05]  /*04b0*/  @!P0 BRA `(.L_x_0) ;  /* 0x0000000000fc8947 */ /* 0x000fea0003800000 */
[----:B------:R-:W-:Y:S02]  /*04c0*/  ISETP.GE.U32.AND P1, PT, R4, 0x4, PT ;  /* 0x000000040400780c */ /* 0x000fe40003f26070 */
[----:B------:R-:W-:-:S04]  /*04d0*/  LOP3.LUT R26, R5, 0x3, RZ, 0xc0, !PT ;  /* 0x00000003051a7812 */ /* 0x000fc800078ec0ff */
[----:B------:R-:W-:-:S07]  /*04e0*/  ISETP.NE.AND P0, PT, R26, RZ, PT ;  /* 0x000000ff1a00720c */ /* 0x000fce0003f05270 */
[----:B------:R-:W-:Y:S06]  /*04f0*/  @!P1 BRA `(.L_x_3) ;  /* 0x00000000006c9947 */ /* 0x000fec0003800000 */
[----:B------:R-:W0:Y:S01]  /*0500*/  LDC.64 R24, c[0x0][0x380] ;  /* 0x0000e000ff187b82 */ /* 0x000e220000000a00 */
[----:B------:R-:W1:Y:S01]  /*0510*/  LDCU.64 UR6, c[0x0][0x380] ;  /* 0x00007000ff0677ac */ /* 0x000e620008000a00 */
[C---:B------:R-:W-:Y:S01]  /*0520*/  IMAD.IADD R9, R6.reuse, 0x1, R7 ;  /* 0x0000000106097824 */ /* 0x040fe200078e0207 */
[----:B------:R-:W-:Y:S01]  /*0530*/  IADD3 R4, P1, PT, R6, R7, RZ ;  /* 0x0000000706047210 */ /* 0x000fe20007f3e0ff */
[----:B------:R-:W-:-:S04]  /*0540*/  IMAD R13, R7, R0, R3 ;  /* 0x00000000070d7224 */ /* 0x000fc800078e0203 */
[----:B------:R-:W2:Y:S01]  /*0550*/  LDC.64 R10, c[0x0][0x388] ;  /* 0x0000e200ff0a7b82 */ /* 0x000ea20000000a00 */
[----:B0-----:R-:W-:-:S06]  /*0560*/  IMAD.WIDE.U32 R24, R9, 0x8, R24 ;  /* 0x0000000809187825 */ /* 0x001fcc00078e0018 */
[----:B------:R-:W3:Y:S01]  /*0570*/  LDG.E.64 R24, desc[UR4][R24.64] ;  /* 0x0000000418187981 */ /* 0x000ee2000c1e1b00 */
[----:B--2---:R-:W-:Y:S01]  /*0580*/  IMAD.WIDE R10, R13, 0x8, R10 ;  /* 0x000000080d0a7825 */ /* 0x004fe200078e020a */
[----:B------:R-:W-:Y:S02]  /*0590*/  IADD3.X R13, PT, PT, RZ, RZ, RZ, P1, !PT ;  /* 0x000000ffff0d7210 */ /* 0x000fe40000ffe4ff */
[----:B-1----:R-:W-:Y:S02]  /*05a0*/  LEA R28, P1, R4, UR6, 0x3 ;  /* 0x00000006041c7c11 */ /* 0x002fe4000f8218ff */
[----:B------:R-:W3:Y:S01]  /*05b0*/  LDG.E.64 R8, desc[UR4][R10.64] ;  /* 0x000000040a087981 */ /* 0x000ee2000c1e1b00 */
[----:B------:R-:W-:Y:S01]  /*05c0*/  IMAD.WIDE R14, R0, 0x8, R10 ;  /* 0x00000008000e7825 */ /* 0x000fe200078e020a */
[----:B------:R-:W-:-:S05]  /*05d0*/  LEA.HI.X R29, R4, UR7, R13, 0x3, P1 ;  /* 0x00000007041d7c11 */ /* 0x000fca00088f1c0d */
[----:B------:R-:W2:Y:S01]  /*05e0*/  LDG.E.64 R12, desc[UR4][R28.64+0x8] ;  /* 0x000008041c0c7981 */ /* 0x000ea2000c1e1b00 */
[----:B------:R-:W-:-:S03]  /*05f0*/  IMAD.WIDE R20, R0, 0x8, R14 ;  /* 0x0000000800147825 */ /* 0x000fc600078e020e */
[----:B------:R-:W2:Y:S04]  /*0600*/  LDG.E.64 R10, desc[UR4][R14.64] ;  /* 0x000000040e0a7981 */ /* 0x000ea8000c1e1b00 */
[----:B------:R-:W4:Y:S01]  /*0610*/  LDG.E.64 R16, desc[UR4][R20.64] ;  /* 0x0000000414107981 */ /* 0x000f22000c1e1b00 */
[----:B------:R-:W-:-:S03]  /*0620*/  IMAD.WIDE R22, R0, 0x8, R20 ;  /* 0x0000000800167825 */ /* 0x000fc600078e0214 */
[----:B------:R-:W4:Y:S04]  /*0630*/  LDG.E.64 R14, desc[UR4][R28.64+0x10] ;  /* 0x000010041c0e7981 */ /* 0x000f28000c1e1b00 */
[----:B------:R-:W5:Y:S04]  /*0640*/  LDG.E.64 R20, desc[UR4][R28.64+0x18] ;  /* 0x000018041c147981 */ /* 0x000f68000c1e1b00 */
[----:B------:R-:W5:Y:S01]  /*0650*/  LDG.E.64 R22, desc[UR4][R22.64] ;  /* 0x0000000416167981 */ /* 0x000f62000c1e1b00 */
[----:B------:R-:W-:Y:S01]  /*0660*/  VIADD R7, R7, 0x4 ;  /* 0x0000000407077836 */ /* 0x000fe20000000000 */
[----:B---3--:R-:W-:-:S08]  /*0670*/  DFMA R8, R24, R8, R18 ;  /* 0x000000081808722b */ /* 0x008fd00000000012 */
[----:B--2---:R-:W-:-:S08]  /*0680*/  DFMA R8, R12, R10, R8 ;  /* 0x0000000a0c08722b */ /* 0x004fd00000000008 */
[----:B----4-:R-:W-:-:S08]  /*0690*/  DFMA R8, R14, R16, R8 ;  /* 0x000000100e08722b */ /* 0x010fd00000000008 */
[----:B-----5:R-:W-:-:S11]  /*06a0*/  DFMA R18, R20, R22, R8 ;  /* 0x000000161412722b */ /* 0x020fd60000000008 */
.L_x_3:
[----:B------:R-:W-:Y:S05]  /*06b0*/  @!P0 BRA `(.L_x_0) ;  /* 0x00000000007c8947 */ /* 0x000fea0003800000 */
[----:B------:R-:W-:Y:S01]  /*06c0*/  ISETP.NE.AND P1, PT, R26, 0x1, PT ;  /* 0x000000011a00780c */ /* 0x000fe20003f25270 */
[----:B------:R-:W0:Y:S01]  /*06d0*/  LDC.64 R10, c[0x0][0x380] ;  /* 0x0000e000ff0a7b82 */ /* 0x000e220000000a00 */
[----:B------:R-:W-:-:S04]  /*06e0*/  LOP3.LUT R14, R5, 0x1, RZ, 0xc0, !PT ;  /* 0x00000001050e7812 */ /* 0x000fc800078ec0ff */
[----:B------:R-:W-:-:S03]  /*06f0*/  ISETP.NE.U32.AND P0, PT, R14, 0x1, PT ;  /* 0x000000010e00780c */ /* 0x000fc60003f05070 */
[----:B------:R-:W1:Y:S04]  /*0700*/  LDC.64 R20, c[0x0][0x388] ;  /* 0x0000e200ff147b82 */ /* 0x000e680000000a00 */
[CC--:B------:R-:W-:Y:S01]  /*0710*/  @P1 IADD3 R15, PT, PT, R6.reuse, R7.reuse, RZ ;  /* 0x00000007060f1210 */ /* 0x0c0fe20007ffe0ff */
[C---:B------:R-:W-:Y:S01]  /*0720*/  @P1 IMAD R17, R7.reuse, R0, R3 ;  /* 0x0000000007111224 */ /* 0x040fe200078e0203 */
[----:B------:R-:W-:Y:S01]  /*0730*/  @P1 IADD3 R16, P2, PT, R6, R7, RZ ;  /* 0x0000000706101210 */ /* 0x000fe20007f5e0ff */
[----:B------:R-:W-:Y:S01]  /*0740*/  @P1 VIADD R7, R7, 0x2 ;  /* 0x0000000207071836 */ /* 0x000fe20000000000 */
[----:B------:R-:W2:Y:S08]  /*0750*/  @P1 LDC.64 R8, c[0x0][0x380] ;  /* 0x0000e000ff081b82 */ /* 0x000eb00000000a00 */
[----:B------:R-:W3:Y:S01]  /*0760*/  LDC.64 R12, c[0x0][0x380] ;  /* 0x0000e000ff0c7b82 */ /* 0x000ee20000000a00 */
[----:B0-----:R-:W-:-:S06]  /*0770*/  @P1 IMAD.WIDE.U32 R14, R15, 0x8, R10 ;  /* 0x000000080f0e1825 */ /* 0x001fcc00078e000a */
[----:B------:R-:W4:Y:S01]  /*0780*/  @P1 LDG.E.64 R14, desc[UR4][R14.64] ;  /* 0x000000040e0e1981 */ /* 0x000f22000c1e1b00 */
[----:B------:R-:W0:Y:S01]  /*0790*/  LDC.64 R4, c[0x0][0x388] ;  /* 0x0000e200ff047b82 */ /* 0x000e220000000a00 */
[----:B-1----:R-:W-:Y:S01]  /*07a0*/  @P1 IMAD.WIDE R20, R17, 0x8, R20 ;  /* 0x0000000811141825 */ /* 0x002fe200078e0214 */
[----:B------:R-:W-:-:S04]  /*07b0*/  @P1 IADD3.X R17, PT, PT, RZ, RZ, RZ, P2, !PT ;  /* 0x000000ffff111210 */ /* 0x000fc800017fe4ff */
[----:B------:R-:W4:Y:S01]  /*07c0*/  @P1 LDG.E.64 R10, desc[UR4][R20.64] ;  /* 0x00000004140a1981 */ /* 0x000f22000c1e1b00 */
[----:B--2---:R-:W-:Y:S01]  /*07d0*/  @P1 LEA R8, P2, R16, R8, 0x3 ;  /* 0x0000000810081211 */ /* 0x004fe200078418ff */
[----:B------:R-:W-:-:S03]  /*07e0*/  @P1 IMAD.WIDE R22, R0, 0x8, R20 ;  /* 0x0000000800161825 */ /* 0x000fc600078e0214 */
[----:B------:R-:W-:Y:S01]  /*07f0*/  @P1 LEA.HI.X R9, R16, R9, R17, 0x3, P2 ;  /* 0x0000000910091211 */ /* 0x000fe200010f1c11 */
[----:B------:R-:W-:Y:S01]  /*0800*/  @!P0 IMAD R25, R7, R0, R3 ;  /* 0x0000000007198224 */ /* 0x000fe200078e0203 */
[----:B------:R-:W-:Y:S02]  /*0810*/  @!P0 IADD3 R17, PT, PT, R6, R7, RZ ;  /* 0x0000000706118210 */ /* 0x000fe40007ffe0ff */
[----:B------:R-:W2:Y:S04]  /*0820*/  @P1 LDG.E.64 R6, desc[UR4][R22.64] ;  /* 0x0000000416061981 */ /* 0x000ea8000c1e1b00 */
[----:B------:R-:W2:Y:S01]  /*0830*/  @P1 LDG.E.64 R8, desc[UR4][R8.64+0x8] ;  /* 0x0000080408081981 */ /* 0x000ea2000c1e1b00 */
[----:B---3--:R-:W-:-:S04]  /*0840*/  @!P0 IMAD.WIDE.U32 R12, R17, 0x8, R12 ;  /* 0x00000008110c8825 */ /* 0x008fc800078e000c */
[----:B0-----:R-:W-:Y:S02]  /*0850*/  @!P0 IMAD.WIDE R4, R25, 0x8, R4 ;  /* 0x0000000819048825 */ /* 0x001fe400078e0204 */
[----:B------:R-:W3:Y:S04]  /*0860*/  @!P0 LDG.E.64 R12, desc[UR4][R12.64] ;  /* 0x000000040c0c8981 */ /* 0x000ee8000c1e1b00 */
[----:B------:R-:W3:Y:S01]  /*0870*/  @!P0 LDG.E.64 R4, desc[UR4][R4.64] ;  /* 0x0000000404048981 */ /* 0x000ee2000c1e1b00 */
[----:B----4-:R-:W-:-:S08]  /*0880*/  @P1 DFMA R10, R14, R10, R18 ;  /* 0x0000000a0e0a122b */ /* 0x010fd00000000012 */
[----:B--2---:R-:W-:-:S08]  /*0890*/  @P1 DFMA R18, R8, R6, R10 ;  /* 0x000000060812122b */ /* 0x004fd0000000000a */
[----:B---3--:R-:W-:-:S11]  /*08a0*/  @!P0 DFMA R18, R12, R4, R18 ;  /* 0x000000040c12822b */ /* 0x008fd60000000012 */
.L_x_0:
[----:B------:R-:W0:Y:S01]  /*08b0*/  LDC.64 R4, c[0x0][0x390] ;  /* 0x0000e400ff047b82 */ /* 0x000e220000000a00 */
[----:B------:R-:W-:-:S04]  /*08c0*/  IMAD R3, R2, R0, R3 ;  /* 0x0000000002037224 */ /* 0x000fc800078e0203 */
[----:B0-----:R-:W-:-:S05]  /*08d0*/  IMAD.WIDE R2, R3, 0x8, R4 ;  /* 0x0000000803027825 */ /* 0x001fca00078e0204 */
[----:B------:R-:W-:Y:S01]  /*08e0*/  STG.E.64 desc[UR4][R2.64], R18 ;  /* 0x0000001202007986 */ /* 0x000fe2000c101b04 */
[----:B------:R-:W-:Y:S05]  /*08f0*/  EXIT ;  /* 0x000000000000794d */ /* 0x000fea0003800000 */
.L_x_4:
[----:B------:R-:W-:-:S00]  /*0900*/  BRA `(.L_x_4) ;  /* 0xfffffffc00fc7947 */ /* 0x000fc0000383ffff */
[----:B------:R-:W-:-:S00]  /*0910*/  NOP ;  /* 0x0000000000007918 */ /* 0x000fc00000000000 */
        /* <DEDUP_REMOVED lines=14> */
.L_x_9:


//--------------------- .text._Z21mat_mult_tiled_kernelIdEvPT_S1_S1_iii --------------------------
	.section	.text._Z21mat_mult_tiled_kernelIdEvPT_S1_S1_iii,"ax",@progbits
	.align	128
        .global         _Z21mat_mult_tiled_kernelIdEvPT_S1_S1_iii
        .type           _Z21mat_mult_tiled_kernelIdEvPT_S1_S1_iii,@function
        .size           _Z21mat_mult_tiled_kernelIdEvPT_S1_S1_iii,(.L_x_10 - _Z21mat_mult_tiled_kernelIdEvPT_S1_S1_iii)
        .other          _Z21mat_mult_tiled_kernelIdEvPT_S1_S1_iii,@"STO_CUDA_ENTRY STV_DEFAULT"
_Z21mat_mult_tiled_kernelIdEvPT_S1_S1_iii:
.text._Z21mat_mult_tiled_kernelIdEvPT_S1_S1_iii:
[----:B------:R-:W-:Y:S01]  /*0000*/  LDC R1, c[0x0][0x37c] ;  /* 0x0000df00ff017b82 */ /* 0x000fe20000000800 */
[----:B------:R-:W0:Y:S01]  /*0010*/  S2R R15, SR_TID.Y ;  /* 0x00000000000f7919 */ /* 0x000e220000002200 */
[----:B------:R-:W1:Y:S01]  /*0020*/  LDCU UR7, c[0x0][0x39c] ;  /* 0x00007380ff0777ac */ /* 0x000e620008000800 */
[----:B------:R-:W-:Y:S01]  /*0030*/  CS2R R24, SRZ ;  /* 0x0000000000187805 */ /* 0x000fe2000001ff00 */
[----:B------:R-:W0:Y:S01]  /*0040*/  S2R R0, SR_CTAID.Y ;  /* 0x0000000000007919 */ /* 0x000e220000002600 */
[----:B------:R-:W2:Y:S01]  /*0050*/  LDCU.64 UR10, c[0x0][0x358] ;  /* 0x00006b00ff0a77ac */ /* 0x000ea20008000a00 */
[----:B------:R-:W3:Y:S01]  /*0060*/  S2R R12, SR_TID.X ;  /* 0x00000000000c7919 */ /* 0x000ee20000002100 */
[----:B------:R-:W3:Y:S01]  /*0070*/  S2R R7, SR_CTAID.X ;  /* 0x0000000000077919 */ /* 0x000ee20000002500 */
[----:B-1----:R-:W-:Y:S01]  /*0080*/  UISETP.GE.AND UP0, UPT, UR7, 0x1, UPT ;  /* 0x000000010700788c */ /* 0x002fe2000bf06270 */
[----:B0-----:R-:W-:Y:S02]  /*0090*/  IMAD R17, R0, 0x10, R15 ;  /* 0x0000001000117824 */ /* 0x001fe400078e020f */
[----:B---3--:R-:W-:-:S06]  /*00a0*/  IMAD R0, R7, 0x10, R12 ;  /* 0x0000001007007824 */ /* 0x008fcc00078e020c */
[----:B--2---:R-:W-:Y:S05]  /*00b0*/  BRA.U !UP0, `(.L_x_5) ;  /* 0x0000000d08507547 */ /* 0x004fea000b800000 */
[----:B------:R-:W0:Y:S01]  /*00c0*/  S2UR UR6, SR_CgaCtaId ;  /* 0x00000000000679c3 */ /* 0x000e220000008800 */
[----:B------:R-:W-:Y:S01]  /*00d0*/  UMOV UR4, 0x400 ;  /* 0x0000040000047882 */ /* 0x000fe20000000000 */
[----:B------:R-:W-:Y:S01]  /*00e0*/  UISETP.GE.U32.AND UP0, UPT, UR7, 0x11, UPT ;  /* 0x000000110700788c */ /* 0x000fe2000bf06070 */
[----:B------:R-:W-:Y:S01]  /*00f0*/  CS2R R24, SRZ ;  /* 0x0000000000187805 */ /* 0x000fe2000001ff00 */
[----:B------:R-:W-:Y:S02]  /*0100*/  UIADD3 UR5, UPT, UPT, UR4, 0x800, URZ ;  /* 0x0000080004057890 */ /* 0x000fe4000fffe0ff */
[----:B------:R-:W-:Y:S02]  /*0110*/  UIADD3 UR8, UPT, UPT, UR7, -0x1, URZ ;  /* 0xffffffff07087890 */ /* 0x000fe4000fffe0ff */
[----:B0-----:R-:W-:Y:S02]  /*0120*/  ULEA UR5, UR6, UR5, 0x18 ;  /* 0x0000000506057291 */ /* 0x001fe4000f8ec0ff */
[----:B------:R-:W-:-:S04]  /*0130*/  ULEA UR4, UR6, UR4, 0x18 ;  /* 0x0000000406047291 */ /* 0x000fc8000f8ec0ff */
[C---:B------:R-:W-:Y:S02]  /*0140*/  LEA R2, R12.reuse, UR5, 0x3 ;  /* 0x000000050c027c11 */ /* 0x040fe4000f8e18ff */
[C---:B------:R-:W-:Y:S01]  /*0150*/  LEA R3, R15.reuse, UR4, 0x7 ;  /* 0x000000040f037c11 */ /* 0x040fe2000f8e38ff */
[----:B------:R-:W-:Y:S02]  /*0160*/  UMOV UR4, URZ ;  /* 0x000000ff00047c82 */ /* 0x000fe40008000000 */
[----:B------:R-:W-:Y:S01]  /*0170*/  IMAD R19, R15, 0x80, R2 ;  /* 0x000000800f137824 */ /* 0x000fe200078e0202 */
[----:B------:R-:W-:Y:S01]  /*0180*/  LEA R21, R12, R3, 0x3 ;  /* 0x000000030c157211 */ /* 0x000fe200078e18ff */
[----:B------:R-:W-:Y:S06]  /*0190*/  BRA.U !UP0, `(.L_x_6) ;  /* 0x0000000908207547 */ /* 0x000fec000b800000 */
[----:B------:R-:W0:Y:S01]  /*01a0*/  LDCU UR5, c[0x0][0x3a0] ;  /* 0x00007400ff0577ac */ /* 0x000e220008000800 */
[----:B------:R-:W1:Y:S01]  /*01b0*/  LDC R13, c[0x0][0x3a0] ;  /* 0x0000e800ff0d7b82 */ /* 0x000e620000000800 */
[----:B------:R-:W-:Y:S01]  /*01c0*/  VIADD R5, R15, 0x10 ;  /* 0x000000100f057836 */ /* 0x000fe20000000000 */
[----:B------:R-:W-:Y:S01]  /*01d0*/  MOV R16, R12 ;  /* 0x0000000c00107202 */ /* 0x000fe20000000f00 */
[----:B------:R-:W2:Y:S01]  /*01e0*/  LDCU UR9, c[0x0][0x398] ;  /* 0x00007300ff0977ac */ /* 0x000ea20008000800 */
[--C-:B------:R-:W-:Y:S01]  /*01f0*/  IMAD R18, R17, UR7, R12.reuse ;  /* 0x0000000711127c24 */ /* 0x100fe2000f8e020c */
[----:B------:R-:W-:Y:S01]  /*0200*/  CS2R R24, SRZ ;  /* 0x0000000000187805 */ /* 0x000fe2000001ff00 */
[----:B------:R-:W-:Y:S01]  /*0210*/  IMAD.MOV.U32 R14, RZ, RZ, R15 ;  /* 0x000000ffff0e7224 */ /* 0x000fe200078e000f */
[----:B------:R-:W-:Y:S01]  /*0220*/  ULEA.HI UR4, UR8, 0x1, URZ, 0x1c ;  /* 0x0000000108047891 */ /* 0x000fe2000f8fe0ff */
[----:B------:R-:W3:Y:S03]  /*0230*/  LDCU UR6, c[0x0][0x39c] ;  /* 0x00007380ff0677ac */ /* 0x000ee60008000800 */
[----:B------:R-:W-:Y:S01]  /*0240*/  ULOP3.LUT UR4, UR4, 0x1ffffffe, URZ, 0xc0, !UPT ;  /* 0x1ffffffe04047892 */ /* 0x000fe2000f8ec0ff */
[----:B0-----:R-:W-:-:S03]  /*0250*/  IMAD R5, R5, UR5, R12 ;  /* 0x0000000505057c24 */ /* 0x001fc6000f8e020c */
[----:B------:R-:W-:Y:S01]  /*0260*/  UIADD3 UR4, UPT, UPT, -UR4, URZ, URZ ;  /* 0x000000ff04047290 */ /* 0x000fe2000fffe1ff */
[----:B------:R-:W-:Y:S01]  /*0270*/  IMAD R20, R15, UR5, R12 ;  /* 0x000000050f147c24 */ /* 0x000fe2000f8e020c */
[----:B------:R-:W-:Y:S01]  /*0280*/  UMOV UR5, 0x10 ;  /* 0x0000001000057882 */ /* 0x000fe20000000000 */
[----:B--2---:R-:W-:Y:S02]  /*0290*/  ISETP.GE.AND P1, PT, R17, UR9, PT ;  /* 0x0000000911007c0c */ /* 0x004fe4000bf26270 */
[C---:B------:R-:W-:Y:S01]  /*02a0*/  LEA R22, R7.reuse, R5, 0x4 ;  /* 0x0000000507167211 */ /* 0x040fe200078e20ff */
[----:B------:R-:W-:-:S10]  /*02b0*/  IMAD R20, R7, 0x10, R20 ;  /* 0x0000001007147824 */ /* 0x000fd400078e0214 */
.L_x_7:
[----:B-1----:R-:W-:Y:S01]  /*02c0*/  ISETP.GE.AND P0, PT, R0, R13, PT ;  /* 0x0000000d0000720c */ /* 0x002fe20003f06270 */
[----:B---3--:R-:W-:Y:S02]  /*02d0*/  UMOV UR7, UR6 ;  /* 0x0000000600077c82 */ /* 0x008fe40008000000 */
[----:B------:R-:W-:Y:S02]  /*02e0*/  ISETP.GE.OR P2, PT, R16, UR7, P1 ;  /* 0x0000000710007c0c */ /* 0x000fe40008f46670 */
[----:B------:R-:W-:-:S11]  /*02f0*/  ISETP.GE.OR P3, PT, R14, UR7, P0 ;  /* 0x000000070e007c0c */ /* 0x000fd60008766670 */
[----:B------:R-:W0:Y:S08]  /*0300*/  @!P2 LDC.64 R6, c[0x0][0x380] ;  /* 0x0000e000ff06ab82 */ /* 0x000e300000000a00 */
[----:B------:R-:W1:Y:S01]  /*0310*/  @!P3 LDC.64 R4, c[0x0][0x388] ;  /* 0x0000e200ff04bb82 */ /* 0x000e620000000a00 */
[----:B0-----:R-:W-:-:S06]  /*0320*/  @!P2 IMAD.WIDE R28, R18, 0x8, R6 ;  /* 0x00000008121ca825 */ /* 0x001fcc00078e0206 */
[----:B------:R-:W2:Y:S01]  /*0330*/  @!P2 LDG.E.64 R28, desc[UR10][R28.64] ;  /* 0x0000000a1c1ca981 */ /* 0x000ea2000c1e1b00 */
[----:B-1----:R-:W-:-:S06]  /*0340*/  @!P3 IMAD.WIDE R6, R20, 0x8, R4 ;  /* 0x000000081406b825 */ /* 0x002fcc00078e0204 */
[----:B------:R-:W3:Y:S01]  /*0350*/  @!P3 LDG.E.64 R6, desc[UR10][R6.64] ;  /* 0x0000000a0606b981 */ /* 0x000ee2000c1e1b00 */
[----:B------:R-:W-:-:S03]  /*0360*/  IADD3 R23, PT, PT, R16, 0x10, RZ ;  /* 0x0000001010177810 */ /* 0x000fc60007ffe0ff */
[----:B--2---:R-:W-:Y:S04]  /*0370*/  @!P2 STS.64 [R21], R28 ;  /* 0x0000001c1500a388 */ /* 0x004fe80000000a00 */
[----:B---3--:R-:W-:Y:S01]  /*0380*/  @!P3 STS.64 [R19], R6 ;  /* 0x000000061300b388 */ /* 0x008fe20000000a00 */
[----:B------:R-:W-:Y:S06]  /*0390*/  BAR.SYNC.DEFER_BLOCKING 0x0 ;  /* 0x0000000000007b1d */ /* 0x000fec0000010000 */
[----:B------:R-:W-:Y:S04]  /*03a0*/  LDS.64 R4, [R2] ;  /* 0x0000000002047984 */ /* 0x000fe80000000a00 */
[----:B------:R-:W0:Y:S04]  /*03b0*/  LDS.128 R8, [R3] ;  /* 0x0000000003087984 */ /* 0x000e280000000c00 */
[----:B------:R-:W1:Y:S01]  /*03c0*/  LDS.64 R26, [R2+0x80] ;  /* 0x00008000021a7984 */ /* 0x000e620000000a00 */
[----:B0-----:R-:W-:-:S03]  /*03d0*/  DFMA R24, R8, R4, R24 ;  /* 0x000000040818722b */ /* 0x001fc60000000018 */
[----:B------:R-:W-:Y:S04]  /*03e0*/  LDS.64 R8, [R2+0x100] ;  /* 0x0001000002087984 */ /* 0x000fe80000000a00 */
[----:B------:R-:W0:Y:S01]  /*03f0*/  LDS.128 R4, [R3+0x10] ;  /* 0x0000100003047984 */ /* 0x000e220000000c00 */
[----:B-1----:R-:W-:-:S03]  /*0400*/  DFMA R10, R26, R10, R24 ;  /* 0x0000000a1a0a722b */ /* 0x002fc60000000018 */
[----:B------:R-:W1:Y:S04]  /*0410*/  LDS.64 R24, [R2+0x180] ;  /* 0x0001800002187984 */ /* 0x000e680000000a00 */
[----:B------:R-:W-:Y:S01]  /*0420*/  LDS.64 R26, [R2+0x200] ;  /* 0x00020000021a7984 */ /* 0x000fe20000000a00 */
[----:B0-----:R-:W-:-:S03]  /*0430*/  DFMA R4, R4, R8, R10 ;  /* 0x000000080404722b */ /* 0x001fc6000000000a */
[----:B------:R-:W0:Y:S05]  /*0440*/  LDS.128 R8, [R3+0x20] ;  /* 0x0000200003087984 */ /* 0x000e2a0000000c00 */
[----:B-1----:R-:W-:Y:S01]  /*0450*/  DFMA R4, R24, R6, R4 ;  /* 0x000000061804722b */ /* 0x002fe20000000004 */
[----:B------:R-:W1:Y:S07]  /*0460*/  LDS.64 R24, [R2+0x280] ;  /* 0x0002800002187984 */ /* 0x000e6e0000000a00 */
[----:B0-----:R-:W-:Y:S01]  /*0470*/  DFMA R26, R8, R26, R4 ;  /* 0x0000001a081a722b */ /* 0x001fe20000000004 */
[----:B------:R-:W-:Y:S04]  /*0480*/  LDS.64 R8, [R2+0x300] ;  /* 0x0003000002087984 */ /* 0x000fe80000000a00 */
[----:B------:R-:W0:Y:S03]  /*0490*/  LDS.128 R4, [R3+0x30] ;  /* 0x0000300003047984 */ /* 0x000e260000000c00 */
[----:B-1----:R-:W-:Y:S01]  /*04a0*/  DFMA R10, R24, R10, R26 ;  /* 0x0000000a180a722b */ /* 0x002fe2000000001a */
[----:B------:R-:W1:Y:S04]  /*04b0*/  LDS.64 R24, [R2+0x380] ;  /* 0x0003800002187984 */ /* 0x000e680000000a00 */
[----:B------:R-:W-:Y:S03]  /*04c0*/  LDS.64 R26, [R2+0x400] ;  /* 0x00040000021a7984 */ /* 0x000fe60000000a00 */
[----:B0-----:R-:W-:-:S02]  /*04d0*/  DFMA R4, R4, R8, R10 ;  /* 0x000000080404722b */ /* 0x001fc4000000000a */
[----:B------:R-:W0:Y:S06]  /*04e0*/  LDS.128 R8, [R3+0x40] ;  /* 0x0000400003087984 */ /* 0x000e2c0000000c00 */
[----:B-1----:R-:W-:Y:S01]  /*04f0*/  DFMA R4, R24, R6, R4 ;  /* 0x000000061804722b */ /* 0x002fe20000000004 */
[----:B------:R-:W1:Y:S07]  /*0500*/  LDS.64 R24, [R2+0x480] ;  /* 0x0004800002187984 */ /* 0x000e6e0000000a00 */
[----:B0-----:R-:W-:Y:S01]  /*0510*/  DFMA R26, R8, R26, R4 ;  /* 0x0000001a081a722b */ /* 0x001fe20000000004 */
[----:B------:R-:W-:Y:S04]  /*0520*/  LDS.64 R8, [R2+0x500] ;  /* 0x0005000002087984 */ /* 0x000fe80000000a00 */
[----:B------:R-:W0:Y:S03]  /*0530*/  LDS.128 R4, [R3+0x50] ;  /* 0x0000500003047984 */ /* 0x000e260000000c00 */
[----:B-1----:R-:W-:Y:S01]  /*0540*/  DFMA R10, R24, R10, R26 ;  /* 0x0000000a180a722b */ /* 0x002fe2000000001a */
[----:B------:R-:W1:Y:S04]  /*0550*/  LDS.64 R24, [R2+0x580] ;  /* 0x0005800002187984 */ /* 0x000e680000000a00 */
[----:B------:R-:W-:Y:S01]  /*0560*/  LDS.64 R26, [R2+0x600] ;  /* 0x00060000021a7984 */ /* 0x000fe20000000a00 */
[----:B------:R-:W-:Y:S01]  /*0570*/  ISETP.GE.OR P2, PT, R23, UR7, P1 ;  /* 0x0000000717007c0c */ /* 0x000fe20008f46670 */
[----:B------:R-:W-:Y:S01]  /*0580*/  VIADD R23, R14, 0x10 ;  /* 0x000000100e177836 */ /* 0x000fe20000000000 */
[----:B0-----:R-:W-:-:S02]  /*0590*/  DFMA R4, R4, R8, R10 ;  /* 0x000000080404722b */ /* 0x001fc4000000000a */
[----:B------:R-:W0:Y:S06]  /*05a0*/  LDS.128 R8, [R3+0x60] ;  /* 0x0000600003087984 */ /* 0x000e2c0000000c00 */
[----:B-1----:R-:W-:Y:S02]  /*05b0*/  DFMA R6, R24, R6, R4 ;  /* 0x000000061806722b */ /* 0x002fe40000000004 */
[----:B------:R-:W1:Y:S01]  /*05c0*/  LDS.64 R4, [R2+0x680] ;  /* 0x0006800002047984 */ /* 0x000e620000000a00 */
[----:B------:R-:W2:Y:S01]  /*05d0*/  @!P2 LDC.64 R24, c[0x0][0x380] ;  /* 0x0000e000ff18ab82 */ /* 0x000ea20000000a00 */
[----:B------:R-:W-:-:S13]  /*05e0*/  ISETP.GE.OR P0, PT, R23, UR7, P0 ;  /* 0x0000000717007c0c */ /* 0x000fda0008706670 */
[----:B------:R-:W3:Y:S01]  /*05f0*/  @!P0 LDC.64 R28, c[0x0][0x388] ;  /* 0x0000e200ff1c8b82 */ /* 0x000ee20000000a00 */
[----:B0-----:R-:W-:Y:S01]  /*0600*/  DFMA R6, R8, R26, R6 ;  /* 0x0000001a0806722b */ /* 0x001fe20000000006 */
[----:B--2---:R-:W-:Y:S01]  /*0610*/  @!P2 IMAD.WIDE R8, R18, 0x8, R24 ;  /* 0x000000081208a825 */ /* 0x004fe200078e0218 */
[----:B------:R-:W-:Y:S04]  /*0620*/  LDS.64 R26, [R2+0x700] ;  /* 0x00070000021a7984 */ /* 0x000fe80000000a00 */
[----:B------:R-:W-:Y:S02]  /*0630*/  LDS.64 R24, [R2+0x780] ;  /* 0x0007800002187984 */ /* 0x000fe40000000a00 */
[----:B-1----:R-:W-:Y:S02]  /*0640*/  DFMA R10, R4, R10, R6 ;  /* 0x0000000a040a722b */ /* 0x002fe40000000006 */
[----:B------:R-:W0:Y:S01]  /*0650*/  LDS.128 R4, [R3+0x70] ;  /* 0x0000700003047984 */ /* 0x000e220000000c00 */
[----:B------:R-:W-:Y:S01]  /*0660*/  BAR.SYNC.DEFER_BLOCKING 0x0 ;  /* 0x0000000000007b1d */ /* 0x000fe20000010000 */
[----:B---3--:R-:W-:-:S05]  /*0670*/  @!P0 IMAD.WIDE R28, R22, 0x8, R28 ;  /* 0x00000008161c8825 */ /* 0x008fca00078e021c */
[----:B------:R-:W2:Y:S04]  /*0680*/  @!P2 LDG.E.64 R8, desc[UR10][R8.64+0x80] ;  /* 0x0000800a0808a981 */ /* 0x000ea8000c1e1b00 */
[----:B------:R-:W3:Y:S01]  /*0690*/  @!P0 LDG.E.64 R28, desc[UR10][R28.64] ;  /* 0x0000000a1c1c8981 */ /* 0x000ee2000c1e1b00 */
[----:B0-----:R-:W-:-:S08]  /*06a0*/  DFMA R4, R4, R26, R10 ;  /* 0x0000001a0404722b */ /* 0x001fd0000000000a */
[----:B------:R-:W-:Y:S01]  /*06b0*/  DFMA R4, R24, R6, R4 ;  /* 0x000000061804722b */ /* 0x000fe20000000004 */
        /* <DEDUP_REMOVED lines=40> */
[----:B------:R-:W1:Y:S01]  /*0940*/  LDS.64 R24, [R2+0x780] ;  /* 0x0007800002187984 */ /* 0x000e620000000a00 */
[----:B------:R-:W-:-:S04]  /*0950*/  UIADD3 UR4, UPT, UPT, UR4, 0x2, URZ ;  /* 0x0000000204047890 */ /* 0x000fc8000fffe0ff */
[----:B------:R-:W-:Y:S01]  /*0960*/  UISETP.NE.AND UP0, UPT, UR4, URZ, UPT ;  /* 0x000000ff0400728c */ /* 0x000fe2000bf05270 */
[----:B------:R-:W-:Y:S01]  /*0970*/  IADD3 R16, PT, PT, R16, 0x20, RZ ;  /* 0x0000002010107810 */ /* 0x000fe20007ffe0ff */
[----:B------:R-:W-:Y:S01]  /*0980*/  VIADD R14, R14, 0x20 ;  /* 0x000000200e0e7836 */ /* 0x000fe20000000000 */
[C---:B------:R-:W-:Y:S01]  /*0990*/  LEA R20, R13.reuse, R20, 0x5 ;  /* 0x000000140d147211 */ /* 0x040fe200078e28ff */
[----:B------:R-:W-:Y:S01]  /*09a0*/  VIADD R18, R18, 0x20 ;  /* 0x0000002012127836 */ /* 0x000fe20000000000 */
[----:B------:R-:W-:Y:S01]  /*09b0*/  LEA R22, R13, R22, 0x5 ;  /* 0x000000160d167211 */ /* 0x000fe200078e28ff */
[----:B------:R-:W-:Y:S01]  /*09c0*/  UIADD3 UR5, UPT, UPT, UR5, 0x20, URZ ;  /* 0x0000002005057890 */ /* 0x000fe2000fffe0ff */
[----:B0-----:R-:W-:-:S08]  /*09d0*/  DFMA R4, R4, R8, R10 ;  /* 0x000000080404722b */ /* 0x001fd0000000000a */
[----:B-1----:R-:W-:Y:S01]  /*09e0*/  DFMA R24, R24, R6, R4 ;  /* 0x000000061818722b */ /* 0x002fe20000000004 */
[----:B------:R-:W-:Y:S06]  /*09f0*/  BAR.SYNC.DEFER_BLOCKING 0x0 ;  /* 0x0000000000007b1d */ /* 0x000fec0000010000 */
[----:B------:R-:W-:Y:S05]  /*0a00*/  BRA.U UP0, `(.L_x_7) ;  /* 0xfffffff9002c7547 */ /* 0x000fea000b83ffff */
[----:B------:R-:W-:-:S12]  /*0a10*/  UIADD3 UR4, UPT, UPT, UR5, -0x10, URZ ;  /* 0xfffffff005047890 */ /* 0x000fd8000fffe0ff */
.L_x_6:
[----:B------:R-:W-:-:S09]  /*0a20*/  ULOP3.LUT UP0, URZ, UR8, 0x10, URZ, 0xc0, !UPT ;  /* 0x0000001008ff7892 */ /* 0x000fd2000f80c0ff */
[----:B------:R-:W-:Y:S05]  /*0a30*/  BRA.U UP0, `(.L_x_5) ;  /* 0x0000000100f07547 */ /* 0x000fea000b800000 */
[----:B------:R-:W0:Y:S01]  /*0a40*/  LDCU UR5, c[0x0][0x398] ;  /* 0x00007300ff0577ac */ /* 0x000e220008000800 */
[----:B------:R-:W-:Y:S01]  /*0a50*/  VIADD R12, R12, UR4 ;  /* 0x000000040c0c7c36 */ /* 0x000fe20008000000 */
[----:B------:R-:W-:Y:S01]  /*0a60*/  IADD3 R7, PT, PT, R15, UR4, RZ ;  /* 0x000000040f077c10 */ /* 0x000fe2000fffe0ff */
[----:B------:R-:W1:Y:S03]  /*0a70*/  LDCU UR6, c[0x0][0x3a0] ;  /* 0x00007400ff0677ac */ /* 0x000e660008000800 */
[----:B------:R-:W-:Y:S02]  /*0a80*/  ISETP.GE.AND P0, PT, R12, UR7, PT ;  /* 0x000000070c007c0c */ /* 0x000fe4000bf06270 */
[----:B------:R-:W-:Y:S02]  /*0a90*/  ISETP.GE.AND P1, PT, R7, UR7, PT ;  /* 0x0000000707007c0c */ /* 0x000fe4000bf26270 */
[----:B0-----:R-:W-:-:S02]  /*0aa0*/  ISETP.GE.OR P0, PT, R17, UR5, P0 ;  /* 0x0000000511007c0c */ /* 0x001fc40008706670 */
[----:B-1----:R-:W-:-:S11]  /*0ab0*/  ISETP.GE.OR P1, PT, R0, UR6, P1 ;  /* 0x0000000600007c0c */ /* 0x002fd60008f26670 */
[----:B------:R-:W0:Y:S01]  /*0ac0*/  @!P0 LDC.64 R8, c[0x0][0x380] ;  /* 0x0000e000ff088b82 */ /* 0x000e220000000a00 */
[----:B------:R-:W-:Y:S02]  /*0ad0*/  @!P0 IMAD R5, R17, UR7, R12 ;  /* 0x0000000711058c24 */ /* 0x000fe4000f8e020c */
[----:B------:R-:W-:-:S05]  /*0ae0*/  @!P1 IMAD R7, R7, UR6, R0 ;  /* 0x0000000607079c24 */ /* 0x000fca000f8e0200 */
[----:B------:R-:W1:Y:S01]  /*0af0*/  @!P1 LDC.64 R10, c[0x0][0x388] ;  /* 0x0000e200ff0a9b82 */ /* 0x000e620000000a00 */
[----:B0-----:R-:W-:-:S06]  /*0b00*/  @!P0 IMAD.WIDE R8, R5, 0x8, R8 ;  /* 0x0000000805088825 */ /* 0x001fcc00078e0208 */
[----:B------:R-:W2:Y:S01]  /*0b10*/  @!P0 LDG.E.64 R8, desc[UR10][R8.64] ;  /* 0x0000000a08088981 */ /* 0x000ea2000c1e1b00 */
[----:B-1----:R-:W-:-:S06]  /*0b20*/  @!P1 IMAD.WIDE R10, R7, 0x8, R10 ;  /* 0x00000008070a9825 */ /* 0x002fcc00078e020a */
[----:B------:R-:W3:Y:S04]  /*0b30*/  @!P1 LDG.E.64 R10, desc[UR10][R10.64] ;  /* 0x0000000a0a0a9981 */ /* 0x000ee8000c1e1b00 */
[----:B--2---:R-:W-:Y:S04]  /*0b40*/  @!P0 STS.64 [R21], R8 ;  /* 0x0000000815008388 */ /* 0x004fe80000000a00 */
[----:B---3--:R-:W-:Y:S01]  /*0b50*/  @!P1 STS.64 [R19], R10 ;  /* 0x0000000a13009388 */ /* 0x008fe20000000a00 */
[----:B------:R-:W-:Y:S06]  /*0b60*/  BAR.SYNC.DEFER_BLOCKING 0x0 ;  /* 0x0000000000007b1d */ /* 0x000fec0000010000 */
[----:B------:R-:W-:Y:S04]  /*0b70*/  LDS.64 R18, [R2] ;  /* 0x0000000002127984 */ /* 0x000fe80000000a00 */
[----:B------:R-:W0:Y:S04]  /*0b80*/  LDS.128 R4, [R3] ;  /* 0x0000000003047984 */ /* 0x000e280000000c00 */
[----:B------:R-:W1:Y:S04]  /*0b90*/  LDS.64 R28, [R2+0x80] ;  /* 0x00008000021c7984 */ /* 0x000e680000000a00 */
[----:B------:R-:W-:Y:S04]  /*0ba0*/  LDS.64 R22, [R2+0x100] ;  /* 0x0001000002167984 */ /* 0x000fe80000000a00 */
[----:B------:R-:W2:Y:S04]  /*0bb0*/  LDS.128 R12, [R3+0x10] ;  /* 0x00001000030c7984 */ /* 0x000ea80000000c00 */
[----:B------:R-:W3:Y:S04]  /*0bc0*/  LDS.64 R26, [R2+0x180] ;  /* 0x00018000021a7984 */ /* 0x000ee80000000a00 */
[----:B------:R-:W-:Y:S04]  /*0bd0*/  LDS.128 R8, [R3+0x20] ;  /* 0x0000200003087984 */ /* 0x000fe80000000c00 */
[----:B------:R-:W-:Y:S01]  /*0be0*/  LDS.64 R20, [R2+0x380] ;  /* 0x0003800002147984 */ /* 0x000fe20000000a00 */
[----:B0-----:R-:W-:-:S03]  /*0bf0*/  DFMA R4, R4, R18, R24 ;  /* 0x000000120404722b */ /* 0x001fc60000000018 */
[----:B------:R-:W0:Y:S04]  /*0c00*/  LDS.64 R24, [R2+0x200] ;  /* 0x0002000002187984 */ /* 0x000e280000000a00 */
[----:B------:R-:W4:Y:S01]  /*0c10*/  LDS.64 R18, [R2+0x280] ;  /* 0x0002800002127984 */ /* 0x000f220000000a00 */
[----:B-1----:R-:W-:-:S08]  /*0c20*/  DFMA R4, R28, R6, R4 ;  /* 0x000000061c04722b */ /* 0x002fd00000000004 */
[----:B--2---:R-:W-:Y:S01]  /*0c30*/  DFMA R12, R12, R22, R4 ;  /* 0x000000160c0c722b */ /* 0x004fe20000000004 */
[----:B------:R-:W-:Y:S04]  /*0c40*/  LDS.64 R22, [R2+0x300] ;  /* 0x0003000002167984 */ /* 0x000fe80000000a00 */
[----:B------:R-:W1:Y:S03]  /*0c50*/  LDS.128 R4, [R3+0x30] ;  /* 0x0000300003047984 */ /* 0x000e660000000c00 */
[----:B---3--:R-:W-:Y:S01]  /*0c60*/  DFMA R12, R26, R14, R12 ;  /* 0x0000000e1a0c722b */ /* 0x008fe2000000000c */
[----:B------:R-:W-:Y:S07]  /*0c70*/  LDS.64 R26, [R2+0x780] ;  /* 0x00078000021a7984 */ /* 0x000fee0000000a00 */
[----:B0-----:R-:W-:Y:S01]  /*0c80*/  DFMA R8, R8, R24, R12 ;  /* 0x000000180808722b */ /* 0x001fe2000000000c */
[----:B------:R-:W-:Y:S04]  /*0c90*/  LDS.64 R24, [R2+0x400] ;  /* 0x0004000002187984 */ /* 0x000fe80000000a00 */
[----:B------:R-:W0:Y:S03]  /*0ca0*/  LDS.128 R12, [R3+0x40] ;  /* 0x00004000030c7984 */ /* 0x000e260000000c00 */
[----:B----4-:R-:W-:Y:S01]  /*0cb0*/  DFMA R8, R18, R10, R8 ;  /* 0x0000000a1208722b */ /* 0x010fe20000000008 */
[----:B------:R-:W2:Y:S07]  /*0cc0*/  LDS.64 R18, [R2+0x480] ;  /* 0x0004800002127984 */ /* 0x000eae0000000a00 */
[----:B-1----:R-:W-:Y:S01]  /*0cd0*/  DFMA R4, R4, R22, R8 ;  /* 0x000000160404722b */ /* 0x002fe20000000008 */
[----:B------:R-:W-:Y:S04]  /*0ce0*/  LDS.64 R22, [R2+0x500] ;  /* 0x0005000002167984 */ /* 0x000fe80000000a00 */
[----:B------:R-:W1:Y:S03]  /*0cf0*/  LDS.128 R8, [R3+0x50] ;  /* 0x0000500003087984 */ /* 0x000e660000000c00 */
[----:B------:R-:W-:Y:S01]  /*0d00*/  DFMA R4, R20, R6, R4 ;  /* 0x000000061404722b */ /* 0x000fe20000000004 */
[----:B------:R-:W3:Y:S07]  /*0d10*/  LDS.64 R20, [R2+0x580] ;  /* 0x0005800002147984 */ /* 0x000eee0000000a00 */
[----:B0-----:R-:W-:Y:S01]  /*0d20*/  DFMA R12, R12, R24, R4 ;  /* 0x000000180c0c722b */ /* 0x001fe20000000004 */
[----:B------:R-:W-:Y:S04]  /*0d30*/  LDS.64 R24, [R2+0x600] ;  /* 0x0006000002187984 */ /* 0x000fe80000000a00 */
[----:B------:R-:W0:Y:S03]  /*0d40*/  LDS.128 R4, [R3+0x60] ;  /* 0x0000600003047984 */ /* 0x000e260000000c00 */
[----:B--2---:R-:W-:Y:S01]  /*0d50*/  DFMA R12, R18, R14, R12 ;  /* 0x0000000e120c722b */ /* 0x004fe2000000000c */
[----:B------:R-:W2:Y:S07]  /*0d60*/  LDS.64 R18, [R2+0x680] ;  /* 0x0006800002127984 */ /* 0x000eae0000000a00 */
[----:B-1----:R-:W-:Y:S01]  /*0d70*/  DFMA R22, R8, R22, R12 ;  /* 0x000000160816722b */ /* 0x002fe2000000000c */
[----:B------:R-:W-:Y:S04]  /*0d80*/  LDS.64 R8, [R2+0x700] ;  /* 0x0007000002087984 */ /* 0x000fe80000000a00 */
[----:B------:R-:W1:Y:S03]  /*0d90*/  LDS.128 R12, [R3+0x70] ;  /* 0x00007000030c7984 */ /* 0x000e660000000c00 */
[----:B---3--:R-:W-:-:S08]  /*0da0*/  DFMA R10, R20, R10, R22 ;  /* 0x0000000a140a722b */ /* 0x008fd00000000016 */
[----:B0-----:R-:W-:-:S08]  /*0db0*/  DFMA R4, R4, R24, R10 ;  /* 0x000000180404722b */ /* 0x001fd0000000000a */
[----:B--2---:R-:W-:-:S08]  /*0dc0*/  DFMA R4, R18, R6, R4 ;  /* 0x000000061204722b */ /* 0x004fd00000000004 */
[----:B-1----:R-:W-:-:S08]  /*0dd0*/  DFMA R4, R12, R8, R4 ;  /* 0x000000080c04722b */ /* 0x002fd00000000004 */
[----:B------:R-:W-:Y:S01]  /*0de0*/  DFMA R24, R26, R14, R4 ;  /* 0x0000000e1a18722b */ /* 0x000fe20000000004 */
[----:B------:R-:W-:Y:S10]  /*0df0*/  BAR.SYNC.DEFER_BLOCKING 0x0 ;  /* 0x0000000000007b1d */ /* 0x000ff40000010000 */
.L_x_5:
[----:B------:R-:W0:Y:S01]  /*0e00*/  LDCU UR4, c[0x0][0x3a0] ;  /* 0x00007400ff0477ac */ /* 0x000e220008000800 */
[----:B------:R-:W1:Y:S01]  /*0e10*/  LDCU UR5, c[0x0][0x398] ;  /* 0x00007300ff0577ac */ /* 0x000e620008000800 */
[----:B0-----:R-:W-:-:S04]  /*0e20*/  ISETP.GE.AND P0, PT, R0, UR4, PT ;  /* 0x0000000400007c0c */ /* 0x001fc8000bf06270 */
[----:B-1----:R-:W-:-:S13]  /*0e30*/  ISETP.GE.OR P0, PT, R17, UR5, P0 ;  /* 0x0000000511007c0c */ /* 0x002fda0008706670 */
[----:B------:R-:W-:Y:S05]  /*0e40*/  @P0 EXIT ;  /* 0x000000000000094d */ /* 0x000fea0003800000 */
[----:B------:R-:W0:Y:S01]  /*0e50*/  LDC.64 R2, c[0x0][0x390] ;  /* 0x0000e400ff027b82 */ /* 0x000e220000000a00 */
[----:B------:R-:W-:-:S04]  /*0e60*/  IMAD R17, R17, UR4, R0 ;  /* 0x0000000411117c24 */ /* 0x000fc8000f8e0200 */
[----:B0-----:R-:W-:-:S05]  /*0e70*/  IMAD.WIDE R2, R17, 0x8, R2 ;  /* 0x0000000811027825 */ /* 0x001fca00078e0202 */
[----:B------:R-:W-:Y:S01]  /*0e80*/  STG.E.64 desc[UR10][R2.64], R24 ;  /* 0x0000001802007986 */ /* 0x000fe2000c101b0a */
[----:B------:R-:W-:Y:S05]  /*0e90*/  EXIT ;  /* 0x000000000000794d */ /* 0x000fea0003800000 */
.L_x_8:
        /* <DEDUP_REMOVED lines=14> */
.L_x_10:


//--------------------- .nv.shared.reserved.0     --------------------------
	.section	.nv.shared.reserved.0,"aw",@nobits
	.weak		__nv_reservedSMEM_offset_0_alias
	.size		__nv_reservedSMEM_offset_0_alias, 0, 64
	.other		__nv_reservedSMEM_offset_0_alias,@"STO_CUDA_RESERVED_SHARED STV_DEFAULT"
__nv_reservedSMEM_offset_0_alias:
	.zero		0
	.zero		64


//--------------------- .nv.shared._Z21mat_mult_tiled_kernelIdEvPT_S1_S1_iii --------------------------
	.section	.nv.shared._Z21mat_mult_tiled_kernelIdEvPT_S1_S1_iii,"aw",@nobits
	.sectionflags	@""
	.align	8
.nv.shared._Z21mat_mult_tiled_kernelIdEvPT_S1_S1_iii:
	.zero		5120


//--------------------- .nv.constant0._Z15mat_mult_kernelIdEvPT_S1_S1_iii --------------------------
	.section	.nv.constant0._Z15mat_mult_kernelIdEvPT_S1_S1_iii,"a",@progbits
	.sectionflags	@""
	.align	4
.nv.constant0._Z15mat_mult_kernelIdEvPT_S1_S1_iii:
	.zero		932


//--------------------- .nv.constant0._Z21mat_mult_tiled_kernelIdEvPT_S1_S1_iii --------------------------
	.section	.nv.constant0._Z21mat_mult_tiled_kernelIdEvPT_S1_S1_iii,"a",@progbits
	.sectionflags	@""
	.align	4
.nv.constant0._Z21mat_mult_tiled_kernelIdEvPT_S1_S1_iii:
	.zero		932


//--------------------- SYMBOLS --------------------------

	.type		.nv.reservedSmem.offset0,@object
	.size		.nv.reservedSmem.offset0,0x4
	.type		.nv.reservedSmem.cap,@object
	.size		.nv.reservedSmem.cap,0x4
